	.target	sm_100a

	.elftype	@"ET_EXEC"


//--------------------- .note.nv.tkinfo           --------------------------
	.section	.note.nv.tkinfo,"",@"SHT_NOTE"
	.sectionflags	@"SHF_NOTE_NV_TKINFO"
	.tkinfo
        /*0018*/ 	.word	0x00000002
        /*0030*/ 	.string	""
        /*0030*/ 	.string	"ptxas"
        /*0030*/ 	.string	"Cuda compilation tools, release 13.0, V13.0.88"
        /*0030*/ 	.string	"Build cuda_13.0.r13.0/compiler.36424714_0"
        /*0030*/ 	.string	"-arch sm_100a -m 64 "



//--------------------- .note.nv.cuinfo           --------------------------
	.section	.note.nv.cuinfo,"",@"SHT_NOTE"
	.sectionflags	@"SHF_NOTE_NV_CUINFO"
        /*0018*/ 	.short	0x0002
        /*001a*/ 	.short	0x0064
        /*001c*/ 	.short	0x0082
	.zero		2


//--------------------- .nv.info                  --------------------------
	.section	.nv.info,"",@"SHT_CUDA_INFO"
	.align	4


	//----- nvinfo : EIATTR_REGCOUNT
	.align		4
        /*0000*/ 	.byte	0x04, 0x2f
        /*0002*/ 	.short	(.L_19 - .L_18)
	.align		4
.L_18:
        /*0004*/ 	.word	index@(_ZN7cutlass13device_kernelINS_4gemm6kernel13GemmUniversalIN4cute5tupleIJiiiiEEENS1_10collective13CollectiveMmaINS1_35MainloopSm100TmaUmmaWarpSpecializedILi6ELi2ELi4ENS5_IJNS4_1CILi1EEESB_SB_EEEEENS5_IJNSA_ILi64EEENSA_ILi192EEESE_EEENS_6half_tENS5_IJlSB_lEEESH_SI_NS4_8TiledMMAINS4_8MMA_AtomIJNS4_20SM100_MMA_F16BF16_SSISH_SH_fLi64ELi192ELNS4_4UMMA5MajorE0ELSN_0ELNSM_7ScaleInE0ELSO_0EEEEEENS4_6LayoutISC_NS5_IJNSA_ILi0EEESS_SS_EEEEENS5_IJNS4_10UnderscoreESV_SV_EEEEENS4_13SM90_TMA_LOADENS4_14ComposedLayoutINS4_7SwizzleILi3ELi4ELi3EEENS4_18smem_ptr_flag_bitsILi16EEENSR_INS5_IJNSA_ILi8EEESE_EEENS5_IJSE_SB_EEEEEEEvNS4_8identityESY_S18_vS19_EENS_8epilogue10collective18CollectiveEpilogueINS1B_23Sm100TmaWarpSpecializedILi3ELi2ELi32ELb1ELb0EEEJSG_NS5_IJNSR_ISE_SB_EES1G_EEESH_SI_SH_SI_NS1B_6fusion15FusionCallbacksIS1F_NS1I_17LinearCombinationISH_fSH_fLNS_15FloatRoundStyleE2EEESG_S1H_JEEENS4_5SM1004TMEM4LOAD26SM100_TMEM_LOAD_16dp256b8xESY_S18_NS4_17SM75_U32x4_LDSM_NENS4_14SM90_TMA_STOREES18_NS4_17SM90_U32x4_STSM_NENS4_39AutoVectorizingCopyWithAssumedAlignmentILi128EEEEEEvvEEEEvNT_6ParamsE)
        /*0008*/ 	.word	0x00000070


	//----- nvinfo : EIATTR_FRAME_SIZE
	.align		4
.L_19:
        /*000c*/ 	.byte	0x04, 0x11
        /*000e*/ 	.short	(.L_21 - .L_20)
	.align		4
.L_20:
        /*0010*/ 	.word	index@($__internal_2_$__cuda_sm10x_tcgen05_guardrail_trap_unallocated_columns_being_dealloced)
        /*0014*/ 	.word	0x00000000


	//----- nvinfo : EIATTR_FRAME_SIZE
	.align		4
.L_21:
        /*0018*/ 	.byte	0x04, 0x11
        /*001a*/ 	.short	(.L_23 - .L_22)
	.align		4
.L_22:
        /*001c*/ 	.word	index@($__internal_1_$__cuda_sm10x_tcgen05_guardrail_trap_phase_invalid_during_alloc)
        /*0020*/ 	.word	0x00000000


	//----- nvinfo : EIATTR_FRAME_SIZE
	.align		4
.L_23:
        /*0024*/ 	.byte	0x04, 0x11
        /*0026*/ 	.short	(.L_25 - .L_24)
	.align		4
.L_24:
        /*0028*/ 	.word	index@($__internal_0_$__cuda_sm10x_tcgen05_guardrail_trap_col_being_dealloced_not_returned_by_alloc)
        /*002c*/ 	.word	0x00000000


	//----- nvinfo : EIATTR_FRAME_SIZE
	.align		4
.L_25:
        /*0030*/ 	.byte	0x04, 0x11
        /*0032*/ 	.short	(.L_27 - .L_26)
	.align		4
.L_26:
        /*0034*/ 	.word	index@(_ZN7cutlass13device_kernelINS_4gemm6kernel13GemmUniversalIN4cute5tupleIJiiiiEEENS1_10collective13CollectiveMmaINS1_35MainloopSm100TmaUmmaWarpSpecializedILi6ELi2ELi4ENS5_IJNS4_1CILi1EEESB_SB_EEEEENS5_IJNSA_ILi64EEENSA_ILi192EEESE_EEENS_6half_tENS5_IJlSB_lEEESH_SI_NS4_8TiledMMAINS4_8MMA_AtomIJNS4_20SM100_MMA_F16BF16_SSISH_SH_fLi64ELi192ELNS4_4UMMA5MajorE0ELSN_0ELNSM_7ScaleInE0ELSO_0EEEEEENS4_6LayoutISC_NS5_IJNSA_ILi0EEESS_SS_EEEEENS5_IJNS4_10UnderscoreESV_SV_EEEEENS4_13SM90_TMA_LOADENS4_14ComposedLayoutINS4_7SwizzleILi3ELi4ELi3EEENS4_18smem_ptr_flag_bitsILi16EEENSR_INS5_IJNSA_ILi8EEESE_EEENS5_IJSE_SB_EEEEEEEvNS4_8identityESY_S18_vS19_EENS_8epilogue10collective18CollectiveEpilogueINS1B_23Sm100TmaWarpSpecializedILi3ELi2ELi32ELb1ELb0EEEJSG_NS5_IJNSR_ISE_SB_EES1G_EEESH_SI_SH_SI_NS1B_6fusion15FusionCallbacksIS1F_NS1I_17LinearCombinationISH_fSH_fLNS_15FloatRoundStyleE2EEESG_S1H_JEEENS4_5SM1004TMEM4LOAD26SM100_TMEM_LOAD_16dp256b8xESY_S18_NS4_17SM75_U32x4_LDSM_NENS4_14SM90_TMA_STOREES18_NS4_17SM90_U32x4_STSM_NENS4_39AutoVectorizingCopyWithAssumedAlignmentILi128EEEEEEvvEEEEvNT_6ParamsE)
        /*0038*/ 	.word	0x00000000


	//----- nvinfo : EIATTR_MIN_STACK_SIZE
	.align		4
.L_27:
        /*003c*/ 	.byte	0x04, 0x12
        /*003e*/ 	.short	(.L_29 - .L_28)
	.align		4
.L_28:
        /*0040*/ 	.word	index@(_ZN7cutlass13device_kernelINS_4gemm6kernel13GemmUniversalIN4cute5tupleIJiiiiEEENS1_10collective13CollectiveMmaINS1_35MainloopSm100TmaUmmaWarpSpecializedILi6ELi2ELi4ENS5_IJNS4_1CILi1EEESB_SB_EEEEENS5_IJNSA_ILi64EEENSA_ILi192EEESE_EEENS_6half_tENS5_IJlSB_lEEESH_SI_NS4_8TiledMMAINS4_8MMA_AtomIJNS4_20SM100_MMA_F16BF16_SSISH_SH_fLi64ELi192ELNS4_4UMMA5MajorE0ELSN_0ELNSM_7ScaleInE0ELSO_0EEEEEENS4_6LayoutISC_NS5_IJNSA_ILi0EEESS_SS_EEEEENS5_IJNS4_10UnderscoreESV_SV_EEEEENS4_13SM90_TMA_LOADENS4_14ComposedLayoutINS4_7SwizzleILi3ELi4ELi3EEENS4_18smem_ptr_flag_bitsILi16EEENSR_INS5_IJNSA_ILi8EEESE_EEENS5_IJSE_SB_EEEEEEEvNS4_8identityESY_S18_vS19_EENS_8epilogue10collective18CollectiveEpilogueINS1B_23Sm100TmaWarpSpecializedILi3ELi2ELi32ELb1ELb0EEEJSG_NS5_IJNSR_ISE_SB_EES1G_EEESH_SI_SH_SI_NS1B_6fusion15FusionCallbacksIS1F_NS1I_17LinearCombinationISH_fSH_fLNS_15FloatRoundStyleE2EEESG_S1H_JEEENS4_5SM1004TMEM4LOAD26SM100_TMEM_LOAD_16dp256b8xESY_S18_NS4_17SM75_U32x4_LDSM_NENS4_14SM90_TMA_STOREES18_NS4_17SM90_U32x4_STSM_NENS4_39AutoVectorizingCopyWithAssumedAlignmentILi128EEEEEEvvEEEEvNT_6ParamsE)
        /*0044*/ 	.word	0x00000000
.L_29:


//--------------------- .nv.compat                --------------------------
	.section	.nv.compat,"",@"SHT_CUDA_COMPAT_INFO"
	.align	4
        /*0000*/ 	.byte	0x02, 0x09, 0x01, 0x00, 0x02, 0x02, 0x02, 0x00, 0x02, 0x05, 0x05, 0x00, 0x03, 0x07, 0x01, 0x01
        /*0010*/ 	.byte	0x02, 0x03, 0x01, 0x00, 0x02, 0x06, 0x01, 0x00, 0x04, 0x0b, 0x08, 0x00, 0x09, 0x00, 0x00, 0x00
        /*0020*/ 	.byte	0x00, 0x00, 0x00, 0x00


//--------------------- .nv.info._ZN7cutlass13device_kernelINS_4gemm6kernel13GemmUniversalIN4cute5tupleIJiiiiEEENS1_10collective13CollectiveMmaINS1_35MainloopSm100TmaUmmaWarpSpecializedILi6ELi2ELi4ENS5_IJNS4_1CILi1EEESB_SB_EEEEENS5_IJNSA_ILi64EEENSA_ILi192EEESE_EEENS_6half_tENS5_IJlSB_lEEESH_SI_NS4_8TiledMMAINS4_8MMA_AtomIJNS4_20SM100_MMA_F16BF16_SSISH_SH_fLi64ELi192ELNS4_4UMMA5MajorE0ELSN_0ELNSM_7ScaleInE0ELSO_0EEEEEENS4_6LayoutISC_NS5_IJNSA_ILi0EEESS_SS_EEEEENS5_IJNS4_10UnderscoreESV_SV_EEEEENS4_13SM90_TMA_LOADENS4_14ComposedLayoutINS4_7SwizzleILi3ELi4ELi3EEENS4_18smem_ptr_flag_bitsILi16EEENSR_INS5_IJNSA_ILi8EEESE_EEENS5_IJSE_SB_EEEEEEEvNS4_8identityESY_S18_vS19_EENS_8epilogue10collective18CollectiveEpilogueINS1B_23Sm100TmaWarpSpecializedILi3ELi2ELi32ELb1ELb0EEEJSG_NS5_IJNSR_ISE_SB_EES1G_EEESH_SI_SH_SI_NS1B_6fusion15FusionCallbacksIS1F_NS1I_17LinearCombinationISH_fSH_fLNS_15FloatRoundStyleE2EEESG_S1H_JEEENS4_5SM1004TMEM4LOAD26SM100_TMEM_LOAD_16dp256b8xESY_S18_NS4_17SM75_U32x4_LDSM_NENS4_14SM90_TMA_STOREES18_NS4_17SM90_U32x4_STSM_NENS4_39AutoVectorizingCopyWithAssumedAlignmentILi128EEEEEEvvEEEEvNT_6ParamsE --------------------------
	.section	.nv.info._ZN7cutlass13device_kernelINS_4gemm6kernel13GemmUniversalIN4cute5tupleIJiiiiEEENS1_10collective13CollectiveMmaINS1_35MainloopSm100TmaUmmaWarpSpecializedILi6ELi2ELi4ENS5_IJNS4_1CILi1EEESB_SB_EEEEENS5_IJNSA_ILi64EEENSA_ILi192EEESE_EEENS_6half_tENS5_IJlSB_lEEESH_SI_NS4_8TiledMMAINS4_8MMA_AtomIJNS4_20SM100_MMA_F16BF16_SSISH_SH_fLi64ELi192ELNS4_4UMMA5MajorE0ELSN_0ELNSM_7ScaleInE0ELSO_0EEEEEENS4_6LayoutISC_NS5_IJNSA_ILi0EEESS_SS_EEEEENS5_IJNS4_10UnderscoreESV_SV_EEEEENS4_13SM90_TMA_LOADENS4_14ComposedLayoutINS4_7SwizzleILi3ELi4ELi3EEENS4_18smem_ptr_flag_bitsILi16EEENSR_INS5_IJNSA_ILi8EEESE_EEENS5_IJSE_SB_EEEEEEEvNS4_8identityESY_S18_vS19_EENS_8epilogue10collective18CollectiveEpilogueINS1B_23Sm100TmaWarpSpecializedILi3ELi2ELi32ELb1ELb0EEEJSG_NS5_IJNSR_ISE_SB_EES1G_EEESH_SI_SH_SI_NS1B_6fusion15FusionCallbacksIS1F_NS1I_17LinearCombinationISH_fSH_fLNS_15FloatRoundStyleE2EEESG_S1H_JEEENS4_5SM1004TMEM4LOAD26SM100_TMEM_LOAD_16dp256b8xESY_S18_NS4_17SM75_U32x4_LDSM_NENS4_14SM90_TMA_STOREES18_NS4_17SM90_U32x4_STSM_NENS4_39AutoVectorizingCopyWithAssumedAlignmentILi128EEEEEEvvEEEEvNT_6ParamsE,"",@"SHT_CUDA_INFO"
	.sectionflags	@""
	.align	4


	//----- nvinfo : EIATTR_CUDA_API_VERSION
	.align		4
        /*0000*/ 	.byte	0x04, 0x37
        /*0002*/ 	.short	(.L_31 - .L_30)
.L_30:
        /*0004*/ 	.word	0x00000082


	//----- nvinfo : EIATTR_KPARAM_INFO
	.align		4
.L_31:
        /*0008*/ 	.byte	0x04, 0x17
        /*000a*/ 	.short	(.L_33 - .L_32)
.L_32:
        /*000c*/ 	.word	0x00000000
        /*0010*/ 	.short	0x0000
        /*0012*/ 	.short	0x0000
        /*0014*/ 	.byte	0x00, 0xf0, 0x01, 0x20


	//----- nvinfo : EIATTR_AT_ENTRY_FRAGMENTS
	.align		4
.L_33:
        /*0018*/ 	.byte	0x04, 0x4f
        /*001a*/ 	.short	(.L_35 - .L_34)


	//   ....[0]....
.L_34:
        /*001c*/ 	.word	0x00000006


	//----- nvinfo : EIATTR_RESERVED_SMEM_USED
	.align		4
.L_35:
        /*0020*/ 	.byte	0x01, 0x41
	.zero		2


	//----- nvinfo : EIATTR_SPARSE_MMA_MASK
	.align		4
        /*0024*/ 	.byte	0x03, 0x50
        /*0026*/ 	.short	0x0000


	//----- nvinfo : EIATTR_TCGEN05_1CTA_USED
	.align		4
        /*0028*/ 	.byte	0x01, 0x51
	.zero		2


	//----- nvinfo : EIATTR_MAXREG_COUNT
	.align		4
        /*002c*/ 	.byte	0x03, 0x1b
        /*002e*/ 	.short	0x00ff


	//----- nvinfo : EIATTR_NUM_BARRIERS
	.align		4
        /*0030*/ 	.byte	0x02, 0x4c
        /*0032*/ 	.byte	0x07
	.zero		1


	//----- nvinfo : EIATTR_EXTERNS
	.align		4
        /*0034*/ 	.byte	0x04, 0x0f
        /*0036*/ 	.short	(.L_37 - .L_36)


	//   ....[0]....
	.align		4
.L_36:
        /*0038*/ 	.word	index@(__assertfail)


	//----- nvinfo : EIATTR_MERCURY_ISA_VERSION
	.align		4
.L_37:
        /*003c*/ 	.byte	0x03, 0x5f
        /*003e*/ 	.short	0x0101


	//----- nvinfo : EIATTR_INT_WARP_WIDE_INSTR_OFFSETS
	.align		4
        /*0040*/ 	.byte	0x04, 0x31
        /*0042*/ 	.short	(.L_39 - .L_38)


	//   ....[0]....
.L_38:
        /*0044*/ 	.word	0x00001e00


	//   ....[1]....
        /*0048*/ 	.word	0x000039b0


	//   ....[2]....
        /*004c*/ 	.word	0x000039e0


	//   ....[3]....
        /*0050*/ 	.word	0x00003a30


	//   ....[4]....
        /*0054*/ 	.word	0x00004340


	//   ....[5]....
        /*0058*/ 	.word	0x000043a0


	//   ....[6]....
        /*005c*/ 	.word	0x000044a0


	//   ....[7]....
        /*0060*/ 	.word	0x00004530


	//   ....[8]....
        /*0064*/ 	.word	0x00004700


	//   ....[9]....
        /*0068*/ 	.word	0x00004860


	//----- nvinfo : EIATTR_COOP_GROUP_MASK_REGIDS
	.align		4
.L_39:
        /*006c*/ 	.byte	0x04, 0x29
        /*006e*/ 	.short	(.L_41 - .L_40)


	//   ....[0]....
.L_40:
        /*0070*/ 	.word	0xffffffff


	//   ....[1]....
        /*0074*/ 	.word	0xffffffff


	//   ....[2]....
        /*0078*/ 	.word	0xffffffff


	//   ....[3]....
        /*007c*/ 	.word	0xffffffff


	//   ....[4]....
        /*0080*/ 	.word	0xffffffff


	//   ....[5]....
        /*0084*/ 	.word	0xffffffff


	//   ....[6]....
        /*0088*/ 	.word	0xffffffff


	//   ....[7]....
        /*008c*/ 	.word	0xffffffff


	//   ....[8]....
        /*0090*/ 	.word	0xffffffff


	//   ....[9]....
        /*0094*/ 	.word	0xffffffff


	//   ....[10]....
        /*0098*/ 	.word	0xffffffff


	//   ....[11]....
        /*009c*/ 	.word	0xffffffff


	//   ....[12]....
        /*00a0*/ 	.word	0xffffffff


	//----- nvinfo : EIATTR_COOP_GROUP_INSTR_OFFSETS
	.align		4
.L_41:
        /*00a4*/ 	.byte	0x04, 0x28
        /*00a6*/ 	.short	(.L_43 - .L_42)


	//   ....[0]....
.L_42:
        /*00a8*/ 	.word	0x00000090


	//   ....[1]....
        /*00ac*/ 	.word	0x000004d0


	//   ....[2]....
        /*00b0*/ 	.word	0x00000680


	//   ....[3]....
        /*00b4*/ 	.word	0x00000800


	//   ....[4]....
        /*00b8*/ 	.word	0x00000900


	//   ....[5]....
        /*00bc*/ 	.word	0x00000a70


	//   ....[6]....
        /*00c0*/ 	.word	0x00000c10


	//   ....[7]....
        /*00c4*/ 	.word	0x00001ce0


	//   ....[8]....
        /*00c8*/ 	.word	0x00002be0


	//   ....[9]....
        /*00cc*/ 	.word	0x00002df0


	//   ....[10]....
        /*00d0*/ 	.word	0x00002e20


	//   ....[11]....
        /*00d4*/ 	.word	0x000038a0


	//   ....[12]....
        /*00d8*/ 	.word	0x00003ad0


	//----- nvinfo : EIATTR_VRC_CTA_INIT_COUNT
	.align		4
.L_43:
        /*00dc*/ 	.byte	0x02, 0x4a
        /*00de*/ 	.byte	0x80
	.zero		1


	//----- nvinfo : EIATTR_SYSCALL_OFFSETS
	.align		4
        /*00e0*/ 	.byte	0x04, 0x46
        /*00e2*/ 	.short	(.L_45 - .L_44)


	//   ....[0]....
.L_44:
        /*00e4*/ 	.word	0x000052f0


	//   ....[1]....
        /*00e8*/ 	.word	0x000053e0


	//   ....[2]....
        /*00ec*/ 	.word	0x00005c00


	//   ....[3]....
        /*00f0*/ 	.word	0x000068d0


	//   ....[4]....
        /*00f4*/ 	.word	0x00007550


	//----- nvinfo : EIATTR_MBARRIER_INSTR_OFFSETS
	.align		4
.L_45:
        /*00f8*/ 	.byte	0x04, 0x39
        /*00fa*/ 	.short	(.L_47 - .L_46)


	//   ....[0]....
.L_46:
        /*00fc*/ 	.word	0x000005b0
        /*0100*/ 	.word	0x000000ff
        /*0104*/ 	.word	0x00000000
        /*0108*/ 	.short	0x0100
        /*010a*/ 	.byte	0x05
	.zero		1


	//   ....[1]....
        /*010c*/ 	.word	0x000005c0
        /*0110*/ 	.word	0x000000ff
        /*0114*/ 	.word	0x00000030
        /*0118*/ 	.short	0x0100
        /*011a*/ 	.byte	0x05
	.zero		1


	//   ....[2]....
        /*011c*/ 	.word	0x000005d0
        /*0120*/ 	.word	0x000000ff
        /*0124*/ 	.word	0x00000008
        /*0128*/ 	.short	0x0100
        /*012a*/ 	.byte	0x05
	.zero		1


	//   ....[3]....
        /*012c*/ 	.word	0x000005e0
        /*0130*/ 	.word	0x000000ff
        /*0134*/ 	.word	0x00000038
        /*0138*/ 	.short	0x0100
        /*013a*/ 	.byte	0x05
	.zero		1


	//   ....[4]....
        /*013c*/ 	.word	0x000005f0
        /*0140*/ 	.word	0x000000ff
        /*0144*/ 	.word	0x00000010
        /*0148*/ 	.short	0x0100
        /*014a*/ 	.byte	0x05
	.zero		1


	//   ....[5]....
        /*014c*/ 	.word	0x00000600
        /*0150*/ 	.word	0x000000ff
        /*0154*/ 	.word	0x00000040
        /*0158*/ 	.short	0x0100
        /*015a*/ 	.byte	0x05
	.zero		1


	//   ....[6]....
        /*015c*/ 	.word	0x00000610
        /*0160*/ 	.word	0x000000ff
        /*0164*/ 	.word	0x00000018
        /*0168*/ 	.short	0x0100
        /*016a*/ 	.byte	0x05
	.zero		1


	//   ....[7]....
        /*016c*/ 	.word	0x00000620
        /*0170*/ 	.word	0x000000ff
        /*0174*/ 	.word	0x00000048
        /*0178*/ 	.short	0x0100
        /*017a*/ 	.byte	0x05
	.zero		1


	//   ....[8]....
        /*017c*/ 	.word	0x00000630
        /*0180*/ 	.word	0x000000ff
        /*0184*/ 	.word	0x00000020
        /*0188*/ 	.short	0x0100
        /*018a*/ 	.byte	0x05
	.zero		1


	//   ....[9]....
        /*018c*/ 	.word	0x00000640
        /*0190*/ 	.word	0x000000ff
        /*0194*/ 	.word	0x00000050
        /*0198*/ 	.short	0x0100
        /*019a*/ 	.byte	0x05
	.zero		1


	//   ....[10]....
        /*019c*/ 	.word	0x00000650
        /*01a0*/ 	.word	0x000000ff
        /*01a4*/ 	.word	0x00000028
        /*01a8*/ 	.short	0x0100
        /*01aa*/ 	.byte	0x05
	.zero		1


	//   ....[11]....
        /*01ac*/ 	.word	0x00000660
        /*01b0*/ 	.word	0x000000ff
        /*01b4*/ 	.word	0x00000058
        /*01b8*/ 	.short	0x0100
        /*01ba*/ 	.byte	0x05
	.zero		1


	//   ....[12]....
        /*01bc*/ 	.word	0x00000790
        /*01c0*/ 	.word	0x000000ff
        /*01c4*/ 	.word	0x00000060
        /*01c8*/ 	.short	0x0100
        /*01ca*/ 	.byte	0x07
	.zero		1


	//   ....[13]....
        /*01cc*/ 	.word	0x000007a0
        /*01d0*/ 	.word	0x000000ff
        /*01d4*/ 	.word	0x00000078
        /*01d8*/ 	.short	0x0100
        /*01da*/ 	.byte	0x07
	.zero		1


	//   ....[14]....
        /*01dc*/ 	.word	0x000007b0
        /*01e0*/ 	.word	0x000000ff
        /*01e4*/ 	.word	0x00000068
        /*01e8*/ 	.short	0x0100
        /*01ea*/ 	.byte	0x07
	.zero		1


	//   ....[15]....
        /*01ec*/ 	.word	0x000007c0
        /*01f0*/ 	.word	0x000000ff
        /*01f4*/ 	.word	0x00000080
        /*01f8*/ 	.short	0x0100
        /*01fa*/ 	.byte	0x07
	.zero		1


	//   ....[16]....
        /*01fc*/ 	.word	0x000007d0
        /*0200*/ 	.word	0x000000ff
        /*0204*/ 	.word	0x00000070
        /*0208*/ 	.short	0x0100
        /*020a*/ 	.byte	0x07
	.zero		1


	//   ....[17]....
        /*020c*/ 	.word	0x000007e0
        /*0210*/ 	.word	0x000000ff
        /*0214*/ 	.word	0x00000088
        /*0218*/ 	.short	0x0100
        /*021a*/ 	.byte	0x07
	.zero		1


	//   ....[18]....
        /*021c*/ 	.word	0x000008d0
        /*0220*/ 	.word	0x000000ff
        /*0224*/ 	.word	0x00000090
        /*0228*/ 	.short	0x0100
        /*022a*/ 	.byte	0x05
	.zero		1


	//   ....[19]....
        /*022c*/ 	.word	0x000008e0
        /*0230*/ 	.word	0x000000ff
        /*0234*/ 	.word	0x00000098
        /*0238*/ 	.short	0x0100
        /*023a*/ 	.byte	0x05
	.zero		1


	//   ....[20]....
        /*023c*/ 	.word	0x00000a20
        /*0240*/ 	.word	0x000000ff
        /*0244*/ 	.word	0x000000a0
        /*0248*/ 	.short	0x0100
        /*024a*/ 	.byte	0x05
	.zero		1


	//   ....[21]....
        /*024c*/ 	.word	0x00000a30
        /*0250*/ 	.word	0x000000ff
        /*0254*/ 	.word	0x000000b0
        /*0258*/ 	.short	0x0100
        /*025a*/ 	.byte	0x05
	.zero		1


	//   ....[22]....
        /*025c*/ 	.word	0x00000a40
        /*0260*/ 	.word	0x000000ff
        /*0264*/ 	.word	0x000000a8
        /*0268*/ 	.short	0x0100
        /*026a*/ 	.byte	0x05
	.zero		1


	//   ....[23]....
        /*026c*/ 	.word	0x00000a50
        /*0270*/ 	.word	0x000000ff
        /*0274*/ 	.word	0x000000b8
        /*0278*/ 	.short	0x0100
        /*027a*/ 	.byte	0x05
	.zero		1


	//   ....[24]....
        /*027c*/ 	.word	0x00000b80
        /*0280*/ 	.word	0x000000ff
        /*0284*/ 	.word	0x000000c0
        /*0288*/ 	.short	0x0100
        /*028a*/ 	.byte	0x07
	.zero		1


	//   ....[25]....
        /*028c*/ 	.word	0x00000b90
        /*0290*/ 	.word	0x000000ff
        /*0294*/ 	.word	0x000000e0
        /*0298*/ 	.short	0x0100
        /*029a*/ 	.byte	0x07
	.zero		1


	//   ....[26]....
        /*029c*/ 	.word	0x00000ba0
        /*02a0*/ 	.word	0x000000ff
        /*02a4*/ 	.word	0x000000c8
        /*02a8*/ 	.short	0x0100
        /*02aa*/ 	.byte	0x07
	.zero		1


	//   ....[27]....
        /*02ac*/ 	.word	0x00000bb0
        /*02b0*/ 	.word	0x000000ff
        /*02b4*/ 	.word	0x000000e8
        /*02b8*/ 	.short	0x0100
        /*02ba*/ 	.byte	0x07
	.zero		1


	//   ....[28]....
        /*02bc*/ 	.word	0x00000bc0
        /*02c0*/ 	.word	0x000000ff
        /*02c4*/ 	.word	0x000000d0
        /*02c8*/ 	.short	0x0100
        /*02ca*/ 	.byte	0x07
	.zero		1


	//   ....[29]....
        /*02cc*/ 	.word	0x00000bd0
        /*02d0*/ 	.word	0x000000ff
        /*02d4*/ 	.word	0x000000f0
        /*02d8*/ 	.short	0x0100
        /*02da*/ 	.byte	0x07
	.zero		1


	//   ....[30]....
        /*02dc*/ 	.word	0x00000be0
        /*02e0*/ 	.word	0x000000ff
        /*02e4*/ 	.word	0x000000d8
        /*02e8*/ 	.short	0x0100
        /*02ea*/ 	.byte	0x07
	.zero		1


	//   ....[31]....
        /*02ec*/ 	.word	0x00000bf0
        /*02f0*/ 	.word	0x000000ff
        /*02f4*/ 	.word	0x000000f8
        /*02f8*/ 	.short	0x0100
        /*02fa*/ 	.byte	0x07
	.zero		1


	//   ....[32]....
        /*02fc*/ 	.word	0x00000ce0
        /*0300*/ 	.word	0x000000ff
        /*0304*/ 	.word	0x00000100
        /*0308*/ 	.short	0x0100
        /*030a*/ 	.byte	0x05
	.zero		1


	//   ....[33]....
        /*030c*/ 	.word	0x00000cf0
        /*0310*/ 	.word	0x000000ff
        /*0314*/ 	.word	0x00000110
        /*0318*/ 	.short	0x0100
        /*031a*/ 	.byte	0x05
	.zero		1


	//   ....[34]....
        /*031c*/ 	.word	0x00000d00
        /*0320*/ 	.word	0x000000ff
        /*0324*/ 	.word	0x00000108
        /*0328*/ 	.short	0x0100
        /*032a*/ 	.byte	0x05
	.zero		1


	//   ....[35]....
        /*032c*/ 	.word	0x00000d10
        /*0330*/ 	.word	0x000000ff
        /*0334*/ 	.word	0x00000118
        /*0338*/ 	.short	0x0100
        /*033a*/ 	.byte	0x05
	.zero		1


	//   ....[36]....
        /*033c*/ 	.word	0x000015e0
        /*0340*/ 	.word	0x00000002
        /*0344*/ 	.word	0x00000110
        /*0348*/ 	.short	0x010a
        /*034a*/ 	.byte	0xff
	.zero		1


	//   ....[37]....
        /*034c*/ 	.word	0x00001610
        /*0350*/ 	.word	0x00000002
        /*0354*/ 	.word	0x00000100
        /*0358*/ 	.short	0x0101
        /*035a*/ 	.byte	0xff
	.zero		1


	//   ....[38]....
        /*035c*/ 	.word	0x000016e0
        /*0360*/ 	.word	0x000000ff
        /*0364*/ 	.word	0x00000030
        /*0368*/ 	.short	0x010a
        /*036a*/ 	.byte	0x05
	.zero		1


	//   ....[39]....
        /*036c*/ 	.word	0x00001780
        /*0370*/ 	.word	0x000000ff
        /*0374*/ 	.word	0x00000030
        /*0378*/ 	.short	0x010a
        /*037a*/ 	.byte	0x21
	.zero		1


	//   ....[40]....
        /*037c*/ 	.word	0x000018d0
        /*0380*/ 	.word	0x000000ff
        /*0384*/ 	.word	0x00000030
        /*0388*/ 	.short	0x010a
        /*038a*/ 	.byte	0x08
	.zero		1


	//   ....[41]....
        /*038c*/ 	.word	0x000019e0
        /*0390*/ 	.word	0x000000ff
        /*0394*/ 	.word	0x00000098
        /*0398*/ 	.short	0x0101
        /*039a*/ 	.byte	0x04
	.zero		1


	//   ....[42]....
        /*039c*/ 	.word	0x00001a00
        /*03a0*/ 	.word	0x000000ff
        /*03a4*/ 	.word	0x00000030
        /*03a8*/ 	.short	0x010a
        /*03aa*/ 	.byte	0x05
	.zero		1


	//   ....[43]....
        /*03ac*/ 	.word	0x00001a80
        /*03b0*/ 	.word	0x000000ff
        /*03b4*/ 	.word	0x00000030
        /*03b8*/ 	.short	0x010a
        /*03ba*/ 	.byte	0x11
	.zero		1


	//   ....[44]....
        /*03bc*/ 	.word	0x00001bd0
        /*03c0*/ 	.word	0x000000ff
        /*03c4*/ 	.word	0x00000030
        /*03c8*/ 	.short	0x010a
        /*03ca*/ 	.byte	0x08
	.zero		1


	//   ....[45]....
        /*03cc*/ 	.word	0x00001d10
        /*03d0*/ 	.word	0x00000002
        /*03d4*/ 	.word	0x000000a0
        /*03d8*/ 	.short	0x010a
        /*03da*/ 	.byte	0xff
	.zero		1


	//   ....[46]....
        /*03dc*/ 	.word	0x00001dd0
        /*03e0*/ 	.word	0x00000002
        /*03e4*/ 	.word	0x00000000
        /*03e8*/ 	.short	0x0101
        /*03ea*/ 	.byte	0xff
	.zero		1


	//   ....[47]....
        /*03ec*/ 	.word	0x00002330
        /*03f0*/ 	.word	0x000000ff
        /*03f4*/ 	.word	0x00000000
        /*03f8*/ 	.short	0x010a
        /*03fa*/ 	.byte	0x05
	.zero		1


	//   ....[48]....
        /*03fc*/ 	.word	0x000023c0
        /*0400*/ 	.word	0x000000ff
        /*0404*/ 	.word	0x00000000
        /*0408*/ 	.short	0x010a
        /*040a*/ 	.byte	0x05
	.zero		1


	//   ....[49]....
        /*040c*/ 	.word	0x00002450
        /*0410*/ 	.word	0x000000ff
        /*0414*/ 	.word	0x00000000
        /*0418*/ 	.short	0x010a
        /*041a*/ 	.byte	0x05
	.zero		1


	//   ....[50]....
        /*041c*/ 	.word	0x000024e0
        /*0420*/ 	.word	0x000000ff
        /*0424*/ 	.word	0x00000000
        /*0428*/ 	.short	0x010a
        /*042a*/ 	.byte	0x05
	.zero		1


	//   ....[51]....
        /*042c*/ 	.word	0x00002570
        /*0430*/ 	.word	0x000000ff
        /*0434*/ 	.word	0x00000000
        /*0438*/ 	.short	0x010a
        /*043a*/ 	.byte	0x05
	.zero		1


	//   ....[52]....
        /*043c*/ 	.word	0x00002610
        /*0440*/ 	.word	0x00000000
        /*0444*/ 	.word	0x00000000
        /*0448*/ 	.short	0x010a
        /*044a*/ 	.byte	0xff
	.zero		1


	//   ....[53]....
        /*044c*/ 	.word	0x00002730
        /*0450*/ 	.word	0x00000000
        /*0454*/ 	.word	0x00000100
        /*0458*/ 	.short	0x010a
        /*045a*/ 	.byte	0xff
	.zero		1


	//   ....[54]....
        /*045c*/ 	.word	0x000027a0
        /*0460*/ 	.word	0x00000000
        /*0464*/ 	.word	0x00000000
        /*0468*/ 	.short	0x0101
        /*046a*/ 	.byte	0xff
	.zero		1


	//   ....[55]....
        /*046c*/ 	.word	0x000027c0
        /*0470*/ 	.word	0x000000ff
        /*0474*/ 	.word	0x000000b0
        /*0478*/ 	.short	0x010a
        /*047a*/ 	.byte	0x05
	.zero		1


	//   ....[56]....
        /*047c*/ 	.word	0x000028e0
        /*0480*/ 	.word	0x00000000
        /*0484*/ 	.word	0x000000a0
        /*0488*/ 	.short	0x010a
        /*048a*/ 	.byte	0xff
	.zero		1


	//   ....[57]....
        /*048c*/ 	.word	0x000029e0
        /*0490*/ 	.word	0x00000000
        /*0494*/ 	.word	0x00000000
        /*0498*/ 	.short	0x0101
        /*049a*/ 	.byte	0xff
	.zero		1


	//   ....[58]....
        /*049c*/ 	.word	0x00002a70
        /*04a0*/ 	.word	0x000000ff
        /*04a4*/ 	.word	0x000000b0
        /*04a8*/ 	.short	0x0106
        /*04aa*/ 	.byte	0x05
	.zero		1


	//   ....[59]....
        /*04ac*/ 	.word	0x00002a90
        /*04b0*/ 	.word	0x000000ff
        /*04b4*/ 	.word	0x000000b0
        /*04b8*/ 	.short	0x010a
        /*04ba*/ 	.byte	0x05
	.zero		1


	//   ....[60]....
        /*04bc*/ 	.word	0x00002b20
        /*04c0*/ 	.word	0x000000ff
        /*04c4*/ 	.word	0x000000b0
        /*04c8*/ 	.short	0x0106
        /*04ca*/ 	.byte	0x04
	.zero		1


	//   ....[61]....
        /*04cc*/ 	.word	0x00002b60
        /*04d0*/ 	.word	0x00000000
        /*04d4*/ 	.word	0x000000b0
        /*04d8*/ 	.short	0x010a
        /*04da*/ 	.byte	0xff
	.zero		1


	//   ....[62]....
        /*04dc*/ 	.word	0x000030a0
        /*04e0*/ 	.word	0x00000000
        /*04e4*/ 	.word	0x000000a0
        /*04e8*/ 	.short	0x010a
        /*04ea*/ 	.byte	0xff
	.zero		1


	//   ....[63]....
        /*04ec*/ 	.word	0x000031b0
        /*04f0*/ 	.word	0x00000003
        /*04f4*/ 	.word	0x00000000
        /*04f8*/ 	.short	0x0101
        /*04fa*/ 	.byte	0xff
	.zero		1


	//   ....[64]....
        /*04fc*/ 	.word	0x000031c0
        /*0500*/ 	.word	0x000000ff
        /*0504*/ 	.word	0x00000000
        /*0508*/ 	.short	0x010a
        /*050a*/ 	.byte	0x05
	.zero		1


	//   ....[65]....
        /*050c*/ 	.word	0x00003230
        /*0510*/ 	.word	0x000000ff
        /*0514*/ 	.word	0x000000e0
        /*0518*/ 	.short	0x010a
        /*051a*/ 	.byte	0x0e
	.zero		1


	//   ....[66]....
        /*051c*/ 	.word	0x00003300
        /*0520*/ 	.word	0x000000ff
        /*0524*/ 	.word	0x00000000
        /*0528*/ 	.short	0x010a
        /*052a*/ 	.byte	0x07
	.zero		1


	//   ....[67]....
        /*052c*/ 	.word	0x00003430
        /*0530*/ 	.word	0x000000ff
        /*0534*/ 	.word	0x00000000
        /*0538*/ 	.short	0x010a
        /*053a*/ 	.byte	0x13
	.zero		1


	//   ....[68]....
        /*053c*/ 	.word	0x000036d0
        /*0540*/ 	.word	0x000000ff
        /*0544*/ 	.word	0x00000000
        /*0548*/ 	.short	0x010a
        /*054a*/ 	.byte	0x05
	.zero		1


	//   ....[69]....
        /*054c*/ 	.word	0x00003760
        /*0550*/ 	.word	0x000000ff
        /*0554*/ 	.word	0x00000000
        /*0558*/ 	.short	0x010a
        /*055a*/ 	.byte	0x05
	.zero		1


	//   ....[70]....
        /*055c*/ 	.word	0x000037f0
        /*0560*/ 	.word	0x000000ff
        /*0564*/ 	.word	0x00000000
        /*0568*/ 	.short	0x010a
        /*056a*/ 	.byte	0x05
	.zero		1


	//   ....[71]....
        /*056c*/ 	.word	0x00003880
        /*0570*/ 	.word	0x000000ff
        /*0574*/ 	.word	0x00000000
        /*0578*/ 	.short	0x010a
        /*057a*/ 	.byte	0x06
	.zero		1


	//   ....[72]....
        /*057c*/ 	.word	0x00003cf0
        /*0580*/ 	.word	0x00000000
        /*0584*/ 	.word	0x000000a0
        /*0588*/ 	.short	0x010a
        /*058a*/ 	.byte	0xff
	.zero		1


	//   ....[73]....
        /*058c*/ 	.word	0x00003db0
        /*0590*/ 	.word	0x00000000
        /*0594*/ 	.word	0x00000000
        /*0598*/ 	.short	0x0101
        /*059a*/ 	.byte	0xff
	.zero		1


	//   ....[74]....
        /*059c*/ 	.word	0x000040d0
        /*05a0*/ 	.word	0x000000ff
        /*05a4*/ 	.word	0x00000098
        /*05a8*/ 	.short	0x010a
        /*05aa*/ 	.byte	0x07
	.zero		1


	//   ....[75]....
        /*05ac*/ 	.word	0x000042c0
        /*05b0*/ 	.word	0x000000ff
        /*05b4*/ 	.word	0x00000078
        /*05b8*/ 	.short	0x010a
        /*05ba*/ 	.byte	0x07
	.zero		1


	//   ....[76]....
        /*05bc*/ 	.word	0x00004440
        /*05c0*/ 	.word	0x000000ff
        /*05c4*/ 	.word	0x00000060
        /*05c8*/ 	.short	0x010b
        /*05ca*/ 	.byte	0x07
	.zero		1


	//   ....[77]....
        /*05cc*/ 	.word	0x00004450
        /*05d0*/ 	.word	0x000000ff
        /*05d4*/ 	.word	0x00000000
        /*05d8*/ 	.short	0x0101
        /*05da*/ 	.byte	0x08
	.zero		1


	//   ....[78]....
        /*05dc*/ 	.word	0x00004460
        /*05e0*/ 	.word	0x000000ff
        /*05e4*/ 	.word	0x00000080
        /*05e8*/ 	.short	0x010a
        /*05ea*/ 	.byte	0x07
	.zero		1


	//   ....[79]....
        /*05ec*/ 	.word	0x000045e0
        /*05f0*/ 	.word	0x000000ff
        /*05f4*/ 	.word	0x00000068
        /*05f8*/ 	.short	0x010b
        /*05fa*/ 	.byte	0x07
	.zero		1


	//   ....[80]....
        /*05fc*/ 	.word	0x00004620
        /*0600*/ 	.word	0x000000ff
        /*0604*/ 	.word	0x00000000
        /*0608*/ 	.short	0x0101
        /*060a*/ 	.byte	0x08
	.zero		1


	//   ....[81]....
        /*060c*/ 	.word	0x00004660
        /*0610*/ 	.word	0x000000ff
        /*0614*/ 	.word	0x00000088
        /*0618*/ 	.short	0x010a
        /*061a*/ 	.byte	0x07
	.zero		1


	//   ....[82]....
        /*061c*/ 	.word	0x000048a0
        /*0620*/ 	.word	0x000000ff
        /*0624*/ 	.word	0x00000070
        /*0628*/ 	.short	0x010b
        /*062a*/ 	.byte	0x07
	.zero		1


	//   ....[83]....
        /*062c*/ 	.word	0x000048c0
        /*0630*/ 	.word	0x000000ff
        /*0634*/ 	.word	0x00000000
        /*0638*/ 	.short	0x0101
        /*063a*/ 	.byte	0x0d
	.zero		1


	//   ....[84]....
        /*063c*/ 	.word	0x000048f0
        /*0640*/ 	.word	0x000000ff
        /*0644*/ 	.word	0x00000078
        /*0648*/ 	.short	0x010a
        /*064a*/ 	.byte	0x07
	.zero		1


	//   ....[85]....
        /*064c*/ 	.word	0x00004910
        /*0650*/ 	.word	0x000000ff
        /*0654*/ 	.word	0x00000080
        /*0658*/ 	.short	0x010a
        /*065a*/ 	.byte	0x07
	.zero		1


	//   ....[86]....
        /*065c*/ 	.word	0x00004950
        /*0660*/ 	.word	0x00000000
        /*0664*/ 	.word	0x00000088
        /*0668*/ 	.short	0x010a
        /*066a*/ 	.byte	0xff
	.zero		1


	//   ....[87]....
        /*066c*/ 	.word	0x00004cb0
        /*0670*/ 	.word	0x00000000
        /*0674*/ 	.word	0x000000a0
        /*0678*/ 	.short	0x010a
        /*067a*/ 	.byte	0xff
	.zero		1


	//   ....[88]....
        /*067c*/ 	.word	0x00004dc0
        /*0680*/ 	.word	0x00000000
        /*0684*/ 	.word	0x00000000
        /*0688*/ 	.short	0x0101
        /*068a*/ 	.byte	0xff
	.zero		1


	//   ....[89]....
        /*068c*/ 	.word	0x00005840
        /*0690*/ 	.word	0x000000ff
        /*0694*/ 	.word	0x00000060
        /*0698*/ 	.short	0x010a
        /*069a*/ 	.byte	0x30
	.zero		1


	//   ....[90]....
        /*069c*/ 	.word	0x00005880
        /*06a0*/ 	.word	0x00000040
        /*06a4*/ 	.word	0x000000c0
        /*06a8*/ 	.short	0x010a
        /*06aa*/ 	.byte	0xff
	.zero		1


	//   ....[91]....
        /*06ac*/ 	.word	0x000059e0
        /*06b0*/ 	.word	0x000000ff
        /*06b4*/ 	.word	0x00000060
        /*06b8*/ 	.short	0x010a
        /*06ba*/ 	.byte	0x30
	.zero		1


	//   ....[92]....
        /*06bc*/ 	.word	0x00005ae0
        /*06c0*/ 	.word	0x00000040
        /*06c4*/ 	.word	0x000000c0
        /*06c8*/ 	.short	0x010a
        /*06ca*/ 	.byte	0xff
	.zero		1


	//   ....[93]....
        /*06cc*/ 	.word	0x000065f0
        /*06d0*/ 	.word	0x00000000
        /*06d4*/ 	.word	0x00000000
        /*06d8*/ 	.short	0x0101
        /*06da*/ 	.byte	0xff
	.zero		1


	//   ....[94]....
        /*06dc*/ 	.word	0x00006600
        /*06e0*/ 	.word	0x00000002
        /*06e4*/ 	.word	0x00000060
        /*06e8*/ 	.short	0x010a
        /*06ea*/ 	.byte	0xff
	.zero		1


	//   ....[95]....
        /*06ec*/ 	.word	0x000066d0
        /*06f0*/ 	.word	0x00000002
        /*06f4*/ 	.word	0x00000060
        /*06f8*/ 	.short	0x010a
        /*06fa*/ 	.byte	0xff
	.zero		1


	//   ....[96]....
        /*06fc*/ 	.word	0x00007270
        /*0700*/ 	.word	0x00000000
        /*0704*/ 	.word	0x00000000
        /*0708*/ 	.short	0x0101
        /*070a*/ 	.byte	0xff
	.zero		1


	//   ....[97]....
        /*070c*/ 	.word	0x00007280
        /*0710*/ 	.word	0x00000004
        /*0714*/ 	.word	0x00000060
        /*0718*/ 	.short	0x010a
        /*071a*/ 	.byte	0xff
	.zero		1


	//   ....[98]....
        /*071c*/ 	.word	0x00007350
        /*0720*/ 	.word	0x00000004
        /*0724*/ 	.word	0x00000060
        /*0728*/ 	.short	0x010a
        /*072a*/ 	.byte	0xff
	.zero		1


	//   ....[99]....
        /*072c*/ 	.word	0x000076b0
        /*0730*/ 	.word	0x000000ff
        /*0734*/ 	.word	0x00000000
        /*0738*/ 	.short	0x0101
        /*073a*/ 	.byte	0x05
	.zero		1


	//   ....[100]....
        /*073c*/ 	.word	0x00007f40
        /*0740*/ 	.word	0x00000000
        /*0744*/ 	.word	0x00000000
        /*0748*/ 	.short	0x0101
        /*074a*/ 	.byte	0xff
	.zero		1


	//   ....[101]....
        /*074c*/ 	.word	0x000081b0
        /*0750*/ 	.word	0x000000ff
        /*0754*/ 	.word	0x00000000
        /*0758*/ 	.short	0x0101
        /*075a*/ 	.byte	0x04
	.zero		1


	//   ....[102]....
        /*075c*/ 	.word	0x000081d0
        /*0760*/ 	.word	0x00000002
        /*0764*/ 	.word	0x00000110
        /*0768*/ 	.short	0x010a
        /*076a*/ 	.byte	0xff
	.zero		1


	//   ....[103]....
        /*076c*/ 	.word	0x00008230
        /*0770*/ 	.word	0x00000002
        /*0774*/ 	.word	0x00000030
        /*0778*/ 	.short	0x010a
        /*077a*/ 	.byte	0xff
	.zero		1


	//   ....[104]....
        /*077c*/ 	.word	0x00008290
        /*0780*/ 	.word	0x00000002
        /*0784*/ 	.word	0x00000030
        /*0788*/ 	.short	0x010a
        /*078a*/ 	.byte	0xff
	.zero		1


	//   ....[105]....
        /*078c*/ 	.word	0x000082e0
        /*0790*/ 	.word	0x00000002
        /*0794*/ 	.word	0x000000a0
        /*0798*/ 	.short	0x010a
        /*079a*/ 	.byte	0xff
	.zero		1


	//   ....[106]....
        /*079c*/ 	.word	0x00008340
        /*07a0*/ 	.word	0x00000000
        /*07a4*/ 	.word	0x00000000
        /*07a8*/ 	.short	0x010a
        /*07aa*/ 	.byte	0xff
	.zero		1


	//   ....[107]....
        /*07ac*/ 	.word	0x000083a0
        /*07b0*/ 	.word	0x00000000
        /*07b4*/ 	.word	0x00000000
        /*07b8*/ 	.short	0x010a
        /*07ba*/ 	.byte	0xff
	.zero		1


	//   ....[108]....
        /*07bc*/ 	.word	0x00008400
        /*07c0*/ 	.word	0x00000000
        /*07c4*/ 	.word	0x00000000
        /*07c8*/ 	.short	0x010a
        /*07ca*/ 	.byte	0xff
	.zero		1


	//   ....[109]....
        /*07cc*/ 	.word	0x00008460
        /*07d0*/ 	.word	0x00000000
        /*07d4*/ 	.word	0x00000000
        /*07d8*/ 	.short	0x010a
        /*07da*/ 	.byte	0xff
	.zero		1


	//   ....[110]....
        /*07dc*/ 	.word	0x000084c0
        /*07e0*/ 	.word	0x00000000
        /*07e4*/ 	.word	0x00000000
        /*07e8*/ 	.short	0x010a
        /*07ea*/ 	.byte	0xff
	.zero		1


	//   ....[111]....
        /*07ec*/ 	.word	0x00008510
        /*07f0*/ 	.word	0x00000000
        /*07f4*/ 	.word	0x00000100
        /*07f8*/ 	.short	0x010a
        /*07fa*/ 	.byte	0xff
	.zero		1


	//   ....[112]....
        /*07fc*/ 	.word	0x00008570
        /*0800*/ 	.word	0x00000000
        /*0804*/ 	.word	0x000000b0
        /*0808*/ 	.short	0x010a
        /*080a*/ 	.byte	0xff
	.zero		1


	//   ....[113]....
        /*080c*/ 	.word	0x000085c0
        /*0810*/ 	.word	0x00000000
        /*0814*/ 	.word	0x000000a0
        /*0818*/ 	.short	0x010a
        /*081a*/ 	.byte	0xff
	.zero		1


	//   ....[114]....
        /*081c*/ 	.word	0x00008620
        /*0820*/ 	.word	0x00000000
        /*0824*/ 	.word	0x000000b0
        /*0828*/ 	.short	0x010a
        /*082a*/ 	.byte	0xff
	.zero		1


	//   ....[115]....
        /*082c*/ 	.word	0x00008670
        /*0830*/ 	.word	0x00000000
        /*0834*/ 	.word	0x000000a0
        /*0838*/ 	.short	0x010a
        /*083a*/ 	.byte	0xff
	.zero		1


	//   ....[116]....
        /*083c*/ 	.word	0x000086d0
        /*0840*/ 	.word	0x00000002
        /*0844*/ 	.word	0x000000e0
        /*0848*/ 	.short	0x010a
        /*084a*/ 	.byte	0xff
	.zero		1


	//   ....[117]....
        /*084c*/ 	.word	0x00008730
        /*0850*/ 	.word	0x00000000
        /*0854*/ 	.word	0x00000000
        /*0858*/ 	.short	0x010a
        /*085a*/ 	.byte	0xff
	.zero		1


	//   ....[118]....
        /*085c*/ 	.word	0x00008790
        /*0860*/ 	.word	0x00000000
        /*0864*/ 	.word	0x00000000
        /*0868*/ 	.short	0x010a
        /*086a*/ 	.byte	0xff
	.zero		1


	//   ....[119]....
        /*086c*/ 	.word	0x000087f0
        /*0870*/ 	.word	0x00000000
        /*0874*/ 	.word	0x00000000
        /*0878*/ 	.short	0x010a
        /*087a*/ 	.byte	0xff
	.zero		1


	//   ....[120]....
        /*087c*/ 	.word	0x00008850
        /*0880*/ 	.word	0x00000000
        /*0884*/ 	.word	0x00000000
        /*0888*/ 	.short	0x010a
        /*088a*/ 	.byte	0xff
	.zero		1


	//   ....[121]....
        /*088c*/ 	.word	0x000088b0
        /*0890*/ 	.word	0x00000000
        /*0894*/ 	.word	0x00000000
        /*0898*/ 	.short	0x010a
        /*089a*/ 	.byte	0xff
	.zero		1


	//   ....[122]....
        /*089c*/ 	.word	0x00008900
        /*08a0*/ 	.word	0x00000000
        /*08a4*/ 	.word	0x000000a0
        /*08a8*/ 	.short	0x010a
        /*08aa*/ 	.byte	0xff
	.zero		1


	//   ....[123]....
        /*08ac*/ 	.word	0x00008960
        /*08b0*/ 	.word	0x00000000
        /*08b4*/ 	.word	0x00000098
        /*08b8*/ 	.short	0x010a
        /*08ba*/ 	.byte	0xff
	.zero		1


	//   ....[124]....
        /*08bc*/ 	.word	0x000089c0
        /*08c0*/ 	.word	0x00000000
        /*08c4*/ 	.word	0x00000078
        /*08c8*/ 	.short	0x010a
        /*08ca*/ 	.byte	0xff
	.zero		1


	//   ....[125]....
        /*08cc*/ 	.word	0x00008a20
        /*08d0*/ 	.word	0x00000000
        /*08d4*/ 	.word	0x00000080
        /*08d8*/ 	.short	0x010a
        /*08da*/ 	.byte	0xff
	.zero		1


	//   ....[126]....
        /*08dc*/ 	.word	0x00008a80
        /*08e0*/ 	.word	0x00000000
        /*08e4*/ 	.word	0x00000088
        /*08e8*/ 	.short	0x010a
        /*08ea*/ 	.byte	0xff
	.zero		1


	//   ....[127]....
        /*08ec*/ 	.word	0x00008ae0
        /*08f0*/ 	.word	0x00000000
        /*08f4*/ 	.word	0x00000078
        /*08f8*/ 	.short	0x010a
        /*08fa*/ 	.byte	0xff
	.zero		1


	//   ....[128]....
        /*08fc*/ 	.word	0x00008b40
        /*0900*/ 	.word	0x00000000
        /*0904*/ 	.word	0x00000080
        /*0908*/ 	.short	0x010a
        /*090a*/ 	.byte	0xff
	.zero		1


	//   ....[129]....
        /*090c*/ 	.word	0x00008b90
        /*0910*/ 	.word	0x00000000
        /*0914*/ 	.word	0x000000a0
        /*0918*/ 	.short	0x010a
        /*091a*/ 	.byte	0xff
	.zero		1


	//   ....[130]....
        /*091c*/ 	.word	0x00008bf0
        /*0920*/ 	.word	0x00000000
        /*0924*/ 	.word	0x00000060
        /*0928*/ 	.short	0x010a
        /*092a*/ 	.byte	0xff
	.zero		1


	//   ....[131]....
        /*092c*/ 	.word	0x00008c40
        /*0930*/ 	.word	0x00000040
        /*0934*/ 	.word	0x000000c0
        /*0938*/ 	.short	0x010a
        /*093a*/ 	.byte	0xff
	.zero		1


	//   ....[132]....
        /*093c*/ 	.word	0x00008c90
        /*0940*/ 	.word	0x00000002
        /*0944*/ 	.word	0x00000060
        /*0948*/ 	.short	0x010a
        /*094a*/ 	.byte	0xff
	.zero		1


	//   ....[133]....
        /*094c*/ 	.word	0x00008ce0
        /*0950*/ 	.word	0x00000004
        /*0954*/ 	.word	0x00000060
        /*0958*/ 	.short	0x010a
        /*095a*/ 	.byte	0xff
	.zero		1


	//----- nvinfo : EIATTR_NUM_MBARRIERS
	.align		4
.L_47:
        /*095c*/ 	.byte	0x03, 0x38
        /*095e*/ 	.short	0x0024


	//----- nvinfo : EIATTR_EXIT_INSTR_OFFSETS
	.align		4
        /*0960*/ 	.byte	0x04, 0x1c
        /*0962*/ 	.short	(.L_49 - .L_48)


	//   ....[0]....
.L_48:
        /*0964*/ 	.word	0x00002640


	//   ....[1]....
        /*0968*/ 	.word	0x00002b30


	//   ....[2]....
        /*096c*/ 	.word	0x00002b90


	//   ....[3]....
        /*0970*/ 	.word	0x00003ae0


	//   ....[4]....
        /*0974*/ 	.word	0x00004980


	//   ....[5]....
        /*0978*/ 	.word	0x000049c0


	//   ....[6]....
        /*097c*/ 	.word	0x000080a0


	//   ....[7]....
        /*0980*/ 	.word	0x00008120


	//   ....[8]....
        /*0984*/ 	.word	0x00008150


	//   ....[9]....
        /*0988*/ 	.word	0x000081c0


	//----- nvinfo : EIATTR_MAX_THREADS
	.align		4
.L_49:
        /*098c*/ 	.byte	0x04, 0x05
        /*098e*/ 	.short	(.L_51 - .L_50)
.L_50:
        /*0990*/ 	.word	0x00000100
        /*0994*/ 	.word	0x00000001
        /*0998*/ 	.word	0x00000001


	//----- nvinfo : EIATTR_CRS_STACK_SIZE
	.align		4
.L_51:
        /*099c*/ 	.byte	0x04, 0x1e
        /*099e*/ 	.short	(.L_53 - .L_52)
.L_52:
        /*09a0*/ 	.word	0x00000000


	//----- nvinfo : EIATTR_CBANK_PARAM_SIZE
	.align		4
.L_53:
        /*09a4*/ 	.byte	0x03, 0x19
        /*09a6*/ 	.short	0x0800


	//----- nvinfo : EIATTR_PARAM_CBANK
	.align		4
        /*09a8*/ 	.byte	0x04, 0x0a
        /*09aa*/ 	.short	(.L_55 - .L_54)
	.align		4
.L_54:
        /*09ac*/ 	.word	index@(.nv.constant0._ZN7cutlass13device_kernelINS_4gemm6kernel13GemmUniversalIN4cute5tupleIJiiiiEEENS1_10collective13CollectiveMmaINS1_35MainloopSm100TmaUmmaWarpSpecializedILi6ELi2ELi4ENS5_IJNS4_1CILi1EEESB_SB_EEEEENS5_IJNSA_ILi64EEENSA_ILi192EEESE_EEENS_6half_tENS5_IJlSB_lEEESH_SI_NS4_8TiledMMAINS4_8MMA_AtomIJNS4_20SM100_MMA_F16BF16_SSISH_SH_fLi64ELi192ELNS4_4UMMA5MajorE0ELSN_0ELNSM_7ScaleInE0ELSO_0EEEEEENS4_6LayoutISC_NS5_IJNSA_ILi0EEESS_SS_EEEEENS5_IJNS4_10UnderscoreESV_SV_EEEEENS4_13SM90_TMA_LOADENS4_14ComposedLayoutINS4_7SwizzleILi3ELi4ELi3EEENS4_18smem_ptr_flag_bitsILi16EEENSR_INS5_IJNSA_ILi8EEESE_EEENS5_IJSE_SB_EEEEEEEvNS4_8identityESY_S18_vS19_EENS_8epilogue10collective18CollectiveEpilogueINS1B_23Sm100TmaWarpSpecializedILi3ELi2ELi32ELb1ELb0EEEJSG_NS5_IJNSR_ISE_SB_EES1G_EEESH_SI_SH_SI_NS1B_6fusion15FusionCallbacksIS1F_NS1I_17LinearCombinationISH_fSH_fLNS_15FloatRoundStyleE2EEESG_S1H_JEEENS4_5SM1004TMEM4LOAD26SM100_TMEM_LOAD_16dp256b8xESY_S18_NS4_17SM75_U32x4_LDSM_NENS4_14SM90_TMA_STOREES18_NS4_17SM90_U32x4_STSM_NENS4_39AutoVectorizingCopyWithAssumedAlignmentILi128EEEEEEvvEEEEvNT_6ParamsE)
        /*09b0*/ 	.short	0x0380
        /*09b2*/ 	.short	0x0800


	//----- nvinfo : EIATTR_SW_WAR
	.align		4
.L_55:
        /*09b4*/ 	.byte	0x04, 0x36
        /*09b6*/ 	.short	(.L_57 - .L_56)
.L_56:
        /*09b8*/ 	.word	0x00000008
.L_57:


//--------------------- .nv.callgraph             --------------------------
	.section	.nv.callgraph,"",@"SHT_CUDA_CALLGRAPH"
	.align	4
	.sectionentsize	8
	.align		4
        /*0000*/ 	.word	0x00000000
	.align		4
        /*0004*/ 	.word	0xffffffff
	.align		4
        /*0008*/ 	.word	index@(_ZN7cutlass13device_kernelINS_4gemm6kernel13GemmUniversalIN4cute5tupleIJiiiiEEENS1_10collective13CollectiveMmaINS1_35MainloopSm100TmaUmmaWarpSpecializedILi6ELi2ELi4ENS5_IJNS4_1CILi1EEESB_SB_EEEEENS5_IJNSA_ILi64EEENSA_ILi192EEESE_EEENS_6half_tENS5_IJlSB_lEEESH_SI_NS4_8TiledMMAINS4_8MMA_AtomIJNS4_20SM100_MMA_F16BF16_SSISH_SH_fLi64ELi192ELNS4_4UMMA5MajorE0ELSN_0ELNSM_7ScaleInE0ELSO_0EEEEEENS4_6LayoutISC_NS5_IJNSA_ILi0EEESS_SS_EEEEENS5_IJNS4_10UnderscoreESV_SV_EEEEENS4_13SM90_TMA_LOADENS4_14ComposedLayoutINS4_7SwizzleILi3ELi4ELi3EEENS4_18smem_ptr_flag_bitsILi16EEENSR_INS5_IJNSA_ILi8EEESE_EEENS5_IJSE_SB_EEEEEEEvNS4_8identityESY_S18_vS19_EENS_8epilogue10collective18CollectiveEpilogueINS1B_23Sm100TmaWarpSpecializedILi3ELi2ELi32ELb1ELb0EEEJSG_NS5_IJNSR_ISE_SB_EES1G_EEESH_SI_SH_SI_NS1B_6fusion15FusionCallbacksIS1F_NS1I_17LinearCombinationISH_fSH_fLNS_15FloatRoundStyleE2EEESG_S1H_JEEENS4_5SM1004TMEM4LOAD26SM100_TMEM_LOAD_16dp256b8xESY_S18_NS4_17SM75_U32x4_LDSM_NENS4_14SM90_TMA_STOREES18_NS4_17SM90_U32x4_STSM_NENS4_39AutoVectorizingCopyWithAssumedAlignmentILi128EEEEEEvvEEEEvNT_6ParamsE)
	.align		4
        /*000c*/ 	.word	index@(__assertfail)
	.align		4
        /*0010*/ 	.word	0x00000000
	.align		4
        /*0014*/ 	.word	0xfffffffe
	.align		4
        /*0018*/ 	.word	0x00000000
	.align		4
        /*001c*/ 	.word	0xfffffffd
	.align		4
        /*0020*/ 	.word	0x00000000
	.align		4
        /*0024*/ 	.word	0xfffffffc


//--------------------- .nv.constant4             --------------------------
	.section	.nv.constant4,"a",@progbits
	.align	8
	.align		8
.nv.constant4:
        /*0000*/ 	.dword	__assertfail
	.align		8
        /*0008*/ 	.dword	__unnamed_1
	.align		8
        /*0010*/ 	.dword	__unnamed_2
	.align		8
        /*0018*/ 	.dword	_ZN39_INTERNAL_74bd1104_4_k_cu_2b3b09df_57684cuda3std3__45__cpo5beginE
	.align		8
        /*0020*/ 	.dword	_ZN39_INTERNAL_74bd1104_4_k_cu_2b3b09df_57684cuda3std3__45__cpo3endE
	.align		8
        /*0028*/ 	.dword	_ZN39_INTERNAL_74bd1104_4_k_cu_2b3b09df_57684cuda3std3__45__cpo6cbeginE
	.align		8
        /*0030*/ 	.dword	_ZN39_INTERNAL_74bd1104_4_k_cu_2b3b09df_57684cuda3std3__45__cpo4cendE
	.align		8
        /*0038*/ 	.dword	_ZN39_INTERNAL_74bd1104_4_k_cu_2b3b09df_57684cuda3std3__441_GLOBAL__N__74bd1104_4_k_cu_2b3b09df_57686ignoreE
	.align		8
        /*0040*/ 	.dword	_ZN39_INTERNAL_74bd1104_4_k_cu_2b3b09df_57684cuda3std3__419piecewise_constructE
	.align		8
        /*0048*/ 	.dword	_ZN39_INTERNAL_74bd1104_4_k_cu_2b3b09df_57684cuda3std3__48in_placeE
	.align		8
        /*0050*/ 	.dword	_ZN39_INTERNAL_74bd1104_4_k_cu_2b3b09df_57684cuda3std6ranges3__45__cpo4swapE
	.align		8
        /*0058*/ 	.dword	_ZN39_INTERNAL_74bd1104_4_k_cu_2b3b09df_57684cuda3std6ranges3__45__cpo9iter_moveE
	.align		8
        /*0060*/ 	.dword	_ZN39_INTERNAL_74bd1104_4_k_cu_2b3b09df_57684cute7productE
	.align		8
        /*0068*/ 	.dword	_ZN39_INTERNAL_74bd1104_4_k_cu_2b3b09df_57684cute1_E
	.align		8
        /*0070*/ 	.dword	$str$25
	.align		8
        /*0078*/ 	.dword	$str$26
	.align		8
        /*0080*/ 	.dword	$str$27
	.align		8
        /*0088*/ 	.dword	$str$28


//--------------------- .text._ZN7cutlass13device_kernelINS_4gemm6kernel13GemmUniversalIN4cute5tupleIJiiiiEEENS1_10collective13CollectiveMmaINS1_35MainloopSm100TmaUmmaWarpSpecializedILi6ELi2ELi4ENS5_IJNS4_1CILi1EEESB_SB_EEEEENS5_IJNSA_ILi64EEENSA_ILi192EEESE_EEENS_6half_tENS5_IJlSB_lEEESH_SI_NS4_8TiledMMAINS4_8MMA_AtomIJNS4_20SM100_MMA_F16BF16_SSISH_SH_fLi64ELi192ELNS4_4UMMA5MajorE0ELSN_0ELNSM_7ScaleInE0ELSO_0EEEEEENS4_6LayoutISC_NS5_IJNSA_ILi0EEESS_SS_EEEEENS5_IJNS4_10UnderscoreESV_SV_EEEEENS4_13SM90_TMA_LOADENS4_14ComposedLayoutINS4_7SwizzleILi3ELi4ELi3EEENS4_18smem_ptr_flag_bitsILi16EEENSR_INS5_IJNSA_ILi8EEESE_EEENS5_IJSE_SB_EEEEEEEvNS4_8identityESY_S18_vS19_EENS_8epilogue10collective18CollectiveEpilogueINS1B_23Sm100TmaWarpSpecializedILi3ELi2ELi32ELb1ELb0EEEJSG_NS5_IJNSR_ISE_SB_EES1G_EEESH_SI_SH_SI_NS1B_6fusion15FusionCallbacksIS1F_NS1I_17LinearCombinationISH_fSH_fLNS_15FloatRoundStyleE2EEESG_S1H_JEEENS4_5SM1004TMEM4LOAD26SM100_TMEM_LOAD_16dp256b8xESY_S18_NS4_17SM75_U32x4_LDSM_NENS4_14SM90_TMA_STOREES18_NS4_17SM90_U32x4_STSM_NENS4_39AutoVectorizingCopyWithAssumedAlignmentILi128EEEEEEvvEEEEvNT_6ParamsE --------------------------
	.section	.text._ZN7cutlass13device_kernelINS_4gemm6kernel13GemmUniversalIN4cute5tupleIJiiiiEEENS1_10collective13CollectiveMmaINS1_35MainloopSm100TmaUmmaWarpSpecializedILi6ELi2ELi4ENS5_IJNS4_1CILi1EEESB_SB_EEEEENS5_IJNSA_ILi64EEENSA_ILi192EEESE_EEENS_6half_tENS5_IJlSB_lEEESH_SI_NS4_8TiledMMAINS4_8MMA_AtomIJNS4_20SM100_MMA_F16BF16_SSISH_SH_fLi64ELi192ELNS4_4UMMA5MajorE0ELSN_0ELNSM_7ScaleInE0ELSO_0EEEEEENS4_6LayoutISC_NS5_IJNSA_ILi0EEESS_SS_EEEEENS5_IJNS4_10UnderscoreESV_SV_EEEEENS4_13SM90_TMA_LOADENS4_14ComposedLayoutINS4_7SwizzleILi3ELi4ELi3EEENS4_18smem_ptr_flag_bitsILi16EEENSR_INS5_IJNSA_ILi8EEESE_EEENS5_IJSE_SB_EEEEEEEvNS4_8identityESY_S18_vS19_EENS_8epilogue10collective18CollectiveEpilogueINS1B_23Sm100TmaWarpSpecializedILi3ELi2ELi32ELb1ELb0EEEJSG_NS5_IJNSR_ISE_SB_EES1G_EEESH_SI_SH_SI_NS1B_6fusion15FusionCallbacksIS1F_NS1I_17LinearCombinationISH_fSH_fLNS_15FloatRoundStyleE2EEESG_S1H_JEEENS4_5SM1004TMEM4LOAD26SM100_TMEM_LOAD_16dp256b8xESY_S18_NS4_17SM75_U32x4_LDSM_NENS4_14SM90_TMA_STOREES18_NS4_17SM90_U32x4_STSM_NENS4_39AutoVectorizingCopyWithAssumedAlignmentILi128EEEEEEvvEEEEvNT_6ParamsE,"ax",@progbits
	.align	128
.text._ZN7cutlass13device_kernelINS_4gemm6kernel13GemmUniversalIN4cute5tupleIJiiiiEEENS1_10collective13CollectiveMmaINS1_35MainloopSm100TmaUmmaWarpSpecializedILi6ELi2ELi4ENS5_IJNS4_1CILi1EEESB_SB_EEEEENS5_IJNSA_ILi64EEENSA_ILi192EEESE_EEENS_6half_tENS5_IJlSB_lEEESH_SI_NS4_8TiledMMAINS4_8MMA_AtomIJNS4_20SM100_MMA_F16BF16_SSISH_SH_fLi64ELi192ELNS4_4UMMA5MajorE0ELSN_0ELNSM_7ScaleInE0ELSO_0EEEEEENS4_6LayoutISC_NS5_IJNSA_ILi0EEESS_SS_EEEEENS5_IJNS4_10UnderscoreESV_SV_EEEEENS4_13SM90_TMA_LOADENS4_14ComposedLayoutINS4_7SwizzleILi3ELi4ELi3EEENS4_18smem_ptr_flag_bitsILi16EEENSR_INS5_IJNSA_ILi8EEESE_EEENS5_IJSE_SB_EEEEEEEvNS4_8identityESY_S18_vS19_EENS_8epilogue10collective18CollectiveEpilogueINS1B_23Sm100TmaWarpSpecializedILi3ELi2ELi32ELb1ELb0EEEJSG_NS5_IJNSR_ISE_SB_EES1G_EEESH_SI_SH_SI_NS1B_6fusion15FusionCallbacksIS1F_NS1I_17LinearCombinationISH_fSH_fLNS_15FloatRoundStyleE2EEESG_S1H_JEEENS4_5SM1004TMEM4LOAD26SM100_TMEM_LOAD_16dp256b8xESY_S18_NS4_17SM75_U32x4_LDSM_NENS4_14SM90_TMA_STOREES18_NS4_17SM90_U32x4_STSM_NENS4_39AutoVectorizingCopyWithAssumedAlignmentILi128EEEEEEvvEEEEvNT_6ParamsE:
        .type           _ZN7cutlass13device_kernelINS_4gemm6kernel13GemmUniversalIN4cute5tupleIJiiiiEEENS1_10collective13CollectiveMmaINS1_35MainloopSm100TmaUmmaWarpSpecializedILi6ELi2ELi4ENS5_IJNS4_1CILi1EEESB_SB_EEEEENS5_IJNSA_ILi64EEENSA_ILi192EEESE_EEENS_6half_tENS5_IJlSB_lEEESH_SI_NS4_8TiledMMAINS4_8MMA_AtomIJNS4_20SM100_MMA_F16BF16_SSISH_SH_fLi64ELi192ELNS4_4UMMA5MajorE0ELSN_0ELNSM_7ScaleInE0ELSO_0EEEEEENS4_6LayoutISC_NS5_IJNSA_ILi0EEESS_SS_EEEEENS5_IJNS4_10UnderscoreESV_SV_EEEEENS4_13SM90_TMA_LOADENS4_14ComposedLayoutINS4_7SwizzleILi3ELi4ELi3EEENS4_18smem_ptr_flag_bitsILi16EEENSR_INS5_IJNSA_ILi8EEESE_EEENS5_IJSE_SB_EEEEEEEvNS4_8identityESY_S18_vS19_EENS_8epilogue10collective18CollectiveEpilogueINS1B_23Sm100TmaWarpSpecializedILi3ELi2ELi32ELb1ELb0EEEJSG_NS5_IJNSR_ISE_SB_EES1G_EEESH_SI_SH_SI_NS1B_6fusion15FusionCallbacksIS1F_NS1I_17LinearCombinationISH_fSH_fLNS_15FloatRoundStyleE2EEESG_S1H_JEEENS4_5SM1004TMEM4LOAD26SM100_TMEM_LOAD_16dp256b8xESY_S18_NS4_17SM75_U32x4_LDSM_NENS4_14SM90_TMA_STOREES18_NS4_17SM90_U32x4_STSM_NENS4_39AutoVectorizingCopyWithAssumedAlignmentILi128EEEEEEvvEEEEvNT_6ParamsE,@function
        .size           _ZN7cutlass13device_kernelINS_4gemm6kernel13GemmUniversalIN4cute5tupleIJiiiiEEENS1_10collective13CollectiveMmaINS1_35MainloopSm100TmaUmmaWarpSpecializedILi6ELi2ELi4ENS5_IJNS4_1CILi1EEESB_SB_EEEEENS5_IJNSA_ILi64EEENSA_ILi192EEESE_EEENS_6half_tENS5_IJlSB_lEEESH_SI_NS4_8TiledMMAINS4_8MMA_AtomIJNS4_20SM100_MMA_F16BF16_SSISH_SH_fLi64ELi192ELNS4_4UMMA5MajorE0ELSN_0ELNSM_7ScaleInE0ELSO_0EEEEEENS4_6LayoutISC_NS5_IJNSA_ILi0EEESS_SS_EEEEENS5_IJNS4_10UnderscoreESV_SV_EEEEENS4_13SM90_TMA_LOADENS4_14ComposedLayoutINS4_7SwizzleILi3ELi4ELi3EEENS4_18smem_ptr_flag_bitsILi16EEENSR_INS5_IJNSA_ILi8EEESE_EEENS5_IJSE_SB_EEEEEEEvNS4_8identityESY_S18_vS19_EENS_8epilogue10collective18CollectiveEpilogueINS1B_23Sm100TmaWarpSpecializedILi3ELi2ELi32ELb1ELb0EEEJSG_NS5_IJNSR_ISE_SB_EES1G_EEESH_SI_SH_SI_NS1B_6fusion15FusionCallbacksIS1F_NS1I_17LinearCombinationISH_fSH_fLNS_15FloatRoundStyleE2EEESG_S1H_JEEENS4_5SM1004TMEM4LOAD26SM100_TMEM_LOAD_16dp256b8xESY_S18_NS4_17SM75_U32x4_LDSM_NENS4_14SM90_TMA_STOREES18_NS4_17SM90_U32x4_STSM_NENS4_39AutoVectorizingCopyWithAssumedAlignmentILi128EEEEEEvvEEEEvNT_6ParamsE,(.L_x_169 - _ZN7cutlass13device_kernelINS_4gemm6kernel13GemmUniversalIN4cute5tupleIJiiiiEEENS1_10collective13CollectiveMmaINS1_35MainloopSm100TmaUmmaWarpSpecializedILi6ELi2ELi4ENS5_IJNS4_1CILi1EEESB_SB_EEEEENS5_IJNSA_ILi64EEENSA_ILi192EEESE_EEENS_6half_tENS5_IJlSB_lEEESH_SI_NS4_8TiledMMAINS4_8MMA_AtomIJNS4_20SM100_MMA_F16BF16_SSISH_SH_fLi64ELi192ELNS4_4UMMA5MajorE0ELSN_0ELNSM_7ScaleInE0ELSO_0EEEEEENS4_6LayoutISC_NS5_IJNSA_ILi0EEESS_SS_EEEEENS5_IJNS4_10UnderscoreESV_SV_EEEEENS4_13SM90_TMA_LOADENS4_14ComposedLayoutINS4_7SwizzleILi3ELi4ELi3EEENS4_18smem_ptr_flag_bitsILi16EEENSR_INS5_IJNSA_ILi8EEESE_EEENS5_IJSE_SB_EEEEEEEvNS4_8identityESY_S18_vS19_EENS_8epilogue10collective18CollectiveEpilogueINS1B_23Sm100TmaWarpSpecializedILi3ELi2ELi32ELb1ELb0EEEJSG_NS5_IJNSR_ISE_SB_EES1G_EEESH_SI_SH_SI_NS1B_6fusion15FusionCallbacksIS1F_NS1I_17LinearCombinationISH_fSH_fLNS_15FloatRoundStyleE2EEESG_S1H_JEEENS4_5SM1004TMEM4LOAD26SM100_TMEM_LOAD_16dp256b8xESY_S18_NS4_17SM75_U32x4_LDSM_NENS4_14SM90_TMA_STOREES18_NS4_17SM90_U32x4_STSM_NENS4_39AutoVectorizingCopyWithAssumedAlignmentILi128EEEEEEvvEEEEvNT_6ParamsE)
        .other          _ZN7cutlass13device_kernelINS_4gemm6kernel13GemmUniversalIN4cute5tupleIJiiiiEEENS1_10collective13CollectiveMmaINS1_35MainloopSm100TmaUmmaWarpSpecializedILi6ELi2ELi4ENS5_IJNS4_1CILi1EEESB_SB_EEEEENS5_IJNSA_ILi64EEENSA_ILi192EEESE_EEENS_6half_tENS5_IJlSB_lEEESH_SI_NS4_8TiledMMAINS4_8MMA_AtomIJNS4_20SM100_MMA_F16BF16_SSISH_SH_fLi64ELi192ELNS4_4UMMA5MajorE0ELSN_0ELNSM_7ScaleInE0ELSO_0EEEEEENS4_6LayoutISC_NS5_IJNSA_ILi0EEESS_SS_EEEEENS5_IJNS4_10UnderscoreESV_SV_EEEEENS4_13SM90_TMA_LOADENS4_14ComposedLayoutINS4_7SwizzleILi3ELi4ELi3EEENS4_18smem_ptr_flag_bitsILi16EEENSR_INS5_IJNSA_ILi8EEESE_EEENS5_IJSE_SB_EEEEEEEvNS4_8identityESY_S18_vS19_EENS_8epilogue10collective18CollectiveEpilogueINS1B_23Sm100TmaWarpSpecializedILi3ELi2ELi32ELb1ELb0EEEJSG_NS5_IJNSR_ISE_SB_EES1G_EEESH_SI_SH_SI_NS1B_6fusion15FusionCallbacksIS1F_NS1I_17LinearCombinationISH_fSH_fLNS_15FloatRoundStyleE2EEESG_S1H_JEEENS4_5SM1004TMEM4LOAD26SM100_TMEM_LOAD_16dp256b8xESY_S18_NS4_17SM75_U32x4_LDSM_NENS4_14SM90_TMA_STOREES18_NS4_17SM90_U32x4_STSM_NENS4_39AutoVectorizingCopyWithAssumedAlignmentILi128EEEEEEvvEEEEvNT_6ParamsE,@"STO_CUDA_ENTRY STV_DEFAULT"
_ZN7cutlass13device_kernelINS_4gemm6kernel13GemmUniversalIN4cute5tupleIJiiiiEEENS1_10collective13CollectiveMmaINS1_35MainloopSm100TmaUmmaWarpSpecializedILi6ELi2ELi4ENS5_IJNS4_1CILi1EEESB_SB_EEEEENS5_IJNSA_ILi64EEENSA_ILi192EEESE_EEENS_6half_tENS5_IJlSB_lEEESH_SI_NS4_8TiledMMAINS4_8MMA_AtomIJNS4_20SM100_MMA_F16BF16_SSISH_SH_fLi64ELi192ELNS4_4UMMA5MajorE0ELSN_0ELNSM_7ScaleInE0ELSO_0EEEEEENS4_6LayoutISC_NS5_IJNSA_ILi0EEESS_SS_EEEEENS5_IJNS4_10UnderscoreESV_SV_EEEEENS4_13SM90_TMA_LOADENS4_14ComposedLayoutINS4_7SwizzleILi3ELi4ELi3EEENS4_18smem_ptr_flag_bitsILi16EEENSR_INS5_IJNSA_ILi8EEESE_EEENS5_IJSE_SB_EEEEEEEvNS4_8identityESY_S18_vS19_EENS_8epilogue10collective18CollectiveEpilogueINS1B_23Sm100TmaWarpSpecializedILi3ELi2ELi32ELb1ELb0EEEJSG_NS5_IJNSR_ISE_SB_EES1G_EEESH_SI_SH_SI_NS1B_6fusion15FusionCallbacksIS1F_NS1I_17LinearCombinationISH_fSH_fLNS_15FloatRoundStyleE2EEESG_S1H_JEEENS4_5SM1004TMEM4LOAD26SM100_TMEM_LOAD_16dp256b8xESY_S18_NS4_17SM75_U32x4_LDSM_NENS4_14SM90_TMA_STOREES18_NS4_17SM90_U32x4_STSM_NENS4_39AutoVectorizingCopyWithAssumedAlignmentILi128EEEEEEvvEEEEvNT_6ParamsE:
[----:B------:R-:W1:Y:S01]  /*0000*/  LDC R1, c[0x0][0x37c] ;  /* 0x0000df00ff017b82 */ /* 0x000e620000000800 */
[----:B------:R-:W2:Y:S01]  /*0010*/  S2R R101, SR_TID.X ;  /* 0x0000000000657919 */ /* 0x000ea20000002100 */
[----:B------:R-:W3:Y:S01]  /*0020*/  LDCU.64 UR4, c[0x0][0x890] ;  /* 0x00011200ff0477ac */ /* 0x000ee20008000a00 */
[----:B------:R-:W-:Y:S02]  /*0030*/  PRMT R88, RZ, 0x7610, R88 ;  /* 0x00007610ff587816 */ /* 0x000fe40000000058 */
[----:B------:R-:W-:Y:S01]  /*0040*/  ELECT P5, URZ, PT ;  /* 0x0000000000ff782f */ /* 0x000fe200038a0000 */
[----:B------:R-:W4:Y:S01]  /*0050*/  LDCU.64 UR46, c[0x0][0x358] ;  /* 0x00006b00ff2e77ac */ /* 0x000f220008000a00 */
[----:B---3--:R-:W-:-:S04]  /*0060*/  UISETP.NE.U32.AND UP0, UPT, UR4, URZ, UPT ;  /* 0x000000ff0400728c */ /* 0x008fc8000bf05070 */
[----:B------:R-:W-:Y:S01]  /*0070*/  UISETP.NE.AND.EX UP0, UPT, UR5, URZ, UPT, UP0 ;  /* 0x000000ff0500728c */ /* 0x000fe2000bf05300 */
[----:B--2---:R-:W-:-:S05]  /*0080*/  SHF.R.U32.HI R93, RZ, 0x5, R101 ;  /* 0x00000005ff5d7819 */ /* 0x004fca0000011665 */
[----:B------:R-:W2:Y:S02]  /*0090*/  SHFL.IDX PT, R0, R93, RZ, 0x1f ;  /* 0x00001fff5d007589 */ /* 0x000ea400000e0000 */
[----:B--2---:R-:W-:Y:S01]  /*00a0*/  R2UR UR8, R0 ;  /* 0x00000000000872ca */ /* 0x004fe200000e0000 */
[----:B-1--4-:R-:W-:-:S14]  /*00b0*/  BRA.U UP0, `(.L_x_0) ;  /* 0x00000001002c7547 */ /* 0x012fdc000b800000 */
[----:B------:R-:W1:Y:S02]  /*00c0*/  LDCU.64 UR6, c[0x0][0x888] ;  /* 0x00011100ff0677ac */ /* 0x000e640008000a00 */
[----:B-1----:R-:W-:-:S04]  /*00d0*/  UISETP.NE.U32.AND UP0, UPT, UR6, URZ, UPT ;  /* 0x000000ff0600728c */ /* 0x002fc8000bf05070 */
[----:B------:R-:W-:-:S09]  /*00e0*/  UISETP.NE.AND.EX UP0, UPT, UR7, URZ, UPT, UP0 ;  /* 0x000000ff0700728c */ /* 0x000fd2000bf05300 */
[----:B------:R-:W-:Y:S05]  /*00f0*/  BRA.U !UP0, `(.L_x_1) ;  /* 0x0000000108107547 */ /* 0x000fea000b800000 */
[----:B------:R-:W1:Y:S02]  /*0100*/  LDC.64 R2, c[0x0][0x888] ;  /* 0x00022200ff027b82 */ /* 0x000e640000000a00 */
[----:B-1----:R1:W5:Y:S01]  /*0110*/  LDG.E R49, desc[UR46][R2.64] ;  /* 0x0000002e02317981 */ /* 0x002362000c1e1900 */
[----:B------:R-:W-:Y:S01]  /*0120*/  HFMA2 R88, -RZ, RZ, 0, 5.9604644775390625e-08 ;  /* 0x00000001ff587431 */ /* 0x000fe200000001ff */
[----:B------:R-:W-:Y:S05]  /*0130*/  BRA `(.L_x_0) ;  /* 0x00000000000c7947 */ /* 0x000fea0003800000 */
.L_x_1:
[----:B------:R-:W1:Y:S01]  /*0140*/  LDCU UR6, c[0x0][0x880] ;  /* 0x00011000ff0677ac */ /* 0x000e620008000800 */
[----:B------:R-:W-:Y:S01]  /*0150*/  HFMA2 R88, -RZ, RZ, 0, 5.9604644775390625e-08 ;  /* 0x00000001ff587431 */ /* 0x000fe200000001ff */
[----:B-1----:R-:W-:-:S07]  /*0160*/  MOV R49, UR6 ;  /* 0x0000000600317c02 */ /* 0x002fce0008000f00 */
.L_x_0:
[----:B------:R-:W2:Y:S02]  /*0170*/  LDCU.64 UR6, c[0x0][0x8b0] ;  /* 0x00011600ff0677ac */ /* 0x000ea40008000a00 */
[----:B--2---:R-:W-:-:S04]  /*0180*/  UISETP.NE.U32.AND UP0, UPT, UR6, URZ, UPT ;  /* 0x000000ff0600728c */ /* 0x004fc8000bf05070 */
[----:B------:R-:W-:-:S09]  /*0190*/  UISETP.NE.AND.EX UP0, UPT, UR7, URZ, UPT, UP0 ;  /* 0x000000ff0700728c */ /* 0x000fd2000bf05300 */
[----:B------:R-:W-:Y:S05]  /*01a0*/  BRA.U UP0, `(.L_x_2) ;  /* 0x0000000100247547 */ /* 0x000fea000b800000 */
[----:B------:R-:W2:Y:S02]  /*01b0*/  LDCU.64 UR6, c[0x0][0x8a8] ;  /* 0x00011500ff0677ac */ /* 0x000ea40008000a00 */
[----:B--2---:R-:W-:-:S04]  /*01c0*/  UISETP.NE.U32.AND UP0, UPT, UR6, URZ, UPT ;  /* 0x000000ff0600728c */ /* 0x004fc8000bf05070 */
[----:B------:R-:W-:-:S09]  /*01d0*/  UISETP.NE.AND.EX UP0, UPT, UR7, URZ, UPT, UP0 ;  /* 0x000000ff0700728c */ /* 0x000fd2000bf05300 */
[----:B------:R-:W-:Y:S05]  /*01e0*/  BRA.U !UP0, `(.L_x_3) ;  /* 0x00000001080c7547 */ /* 0x000fea000b800000 */
[----:B-1----:R-:W1:Y:S02]  /*01f0*/  LDC.64 R2, c[0x0][0x8a8] ;  /* 0x00022a00ff027b82 */ /* 0x002e640000000a00 */
[----:B-1----:R2:W5:Y:S01]  /*0200*/  LDG.E R47, desc[UR46][R2.64] ;  /* 0x0000002e022f7981 */ /* 0x002562000c1e1900 */
[----:B------:R-:W-:Y:S05]  /*0210*/  BRA `(.L_x_2) ;  /* 0x0000000000087947 */ /* 0x000fea0003800000 */
.L_x_3:
[----:B------:R-:W2:Y:S02]  /*0220*/  LDCU UR6, c[0x0][0x8a0] ;  /* 0x00011400ff0677ac */ /* 0x000ea40008000800 */
[----:B--2---:R-:W-:Y:S02]  /*0230*/  MOV R47, UR6 ;  /* 0x00000006002f7c02 */ /* 0x004fe40008000f00 */
.L_x_2:
[----:B------:R-:W-:Y:S01]  /*0240*/  IMAD.U32 R0, RZ, RZ, UR8 ;  /* 0x00000008ff007e24 */ /* 0x000fe2000f8e00ff */
[----:B------:R-:W-:Y:S04]  /*0250*/  BSSY.RECONVERGENT B0, `(.L_x_4) ;  /* 0x000000c000007945 */ /* 0x000fe80003800200 */
[C---:B------:R-:W-:Y:S02]  /*0260*/  ISETP.NE.OR P1, PT, R0.reuse, 0x1, !P5 ;  /* 0x000000010000780c */ /* 0x040fe40006f25670 */
[----:B------:R-:W-:-:S11]  /*0270*/  ISETP.NE.OR P0, PT, R0, 0x3, !P5 ;  /* 0x000000030000780c */ /* 0x000fd60006f05670 */
[----:B------:R-:W-:Y:S05]  /*0280*/  @P1 BRA `(.L_x_5) ;  /* 0x0000000000201947 */ /* 0x000fea0003800000 */
[----:B------:R-:W3:Y:S02]  /*0290*/  LDCU.64 UR6, c[0x0][0x348] ;  /* 0x00006900ff0677ac */ /* 0x000ee40008000a00 */
[----:B---3--:R-:W-:Y:S02]  /*02a0*/  UIADD3 UR10, UP1, UPT, UR6, 0x80, URZ ;  /* 0x00000080060a7890 */ /* 0x008fe4000ff3e0ff */
[----:B------:R-:W-:Y:S02]  /*02b0*/  UIADD3 UR6, UP0, UPT, UR6, 0x180, URZ ;  /* 0x0000018006067890 */ /* 0x000fe4000ff1e0ff */
[----:B------:R-:W-:Y:S02]  /*02c0*/  UIADD3.X UR11, UPT, UPT, URZ, UR7, URZ, UP1, !UPT ;  /* 0x00000007ff0b7290 */ /* 0x000fe40008ffe4ff */
[----:B------:R-:W-:-:S07]  /*02d0*/  UIADD3.X UR7, UPT, UPT, URZ, UR7, URZ, UP0, !UPT ;  /* 0x00000007ff077290 */ /* 0x000fce00087fe4ff */
[----:B------:R3:W-:Y:S02]  /*02e0*/  UTMACCTL.PF [UR10] ;  /* 0x000000000a0079b9 */ /* 0x0007e40008040000 */
[----:B------:R3:W-:Y:S02]  /*02f0*/  UTMACCTL.PF [UR6] ;  /* 0x00000000060079b9 */ /* 0x0007e40008040000 */
[----:B---3--:R-:W-:Y:S01]  /*0300*/  NOP ;  /* 0x0000000000007918 */ /* 0x008fe20000000000 */
.L_x_5:
[----:B------:R-:W-:Y:S05]  /*0310*/  BSYNC.RECONVERGENT B0 ;  /* 0x0000000000007941 */ /* 0x000fea0003800200 */
.L_x_4:
[----:B------:R-:W-:Y:S04]  /*0320*/  BSSY.RECONVERGENT B0, `(.L_x_6) ;  /* 0x000000a000007945 */ /* 0x000fe80003800200 */
        /* <DEDUP_REMOVED lines=9> */
.L_x_7:
[----:B------:R-:W-:Y:S05]  /*03c0*/  BSYNC.RECONVERGENT B0 ;  /* 0x0000000000007941 */ /* 0x000fea0003800200 */
.L_x_6:
[----:B------:R-:W3:Y:S01]  /*03d0*/  LDCU.64 UR6, c[0x0][0x888] ;  /* 0x00011100ff0677ac */ /* 0x000ee20008000a00 */
[----:B------:R-:W-:Y:S02]  /*03e0*/  UISETP.EQ.U32.AND UP1, UPT, UR4, URZ, UPT ;  /* 0x000000ff0400728c */ /* 0x000fe4000bf22070 */
[----:B------:R-:W-:Y:S02]  /*03f0*/  UPLOP3.LUT UP2, UPT, UPT, UPT, UPT, 0x80, 0x8 ;  /* 0x000000000008789c */ /* 0x000fe40003f4f070 */
[----:B---3--:R-:W-:-:S04]  /*0400*/  UISETP.NE.U32.AND UP0, UPT, UR6, URZ, UPT ;  /* 0x000000ff0600728c */ /* 0x008fc8000bf05070 */
[----:B------:R-:W-:-:S04]  /*0410*/  UISETP.NE.AND.EX UP0, UPT, UR7, URZ, UPT, UP0 ;  /* 0x000000ff0700728c */ /* 0x000fc8000bf05300 */
[----:B------:R-:W-:-:S04]  /*0420*/  UISETP.EQ.OR.EX UP3, UPT, UR5, URZ, !UP0, UP1 ;  /* 0x000000ff0500728c */ /* 0x000fc8000c762710 */
[----:B------:R-:W-:-:S05]  /*0430*/  UP2UR UR51, UPR, URZ, 0x8 ;  /* 0x00000008ff337883 */ /* 0x000fca0008000000 */
[----:B------:R-:W-:Y:S07]  /*0440*/  BRA.U !UP3, `(.L_x_8) ;  /* 0x000000010b207547 */ /* 0x000fee000b800000 */
[----:B------:R-:W-:Y:S01]  /*0450*/  UISETP.NE.U32.AND UP2, UPT, UR4, URZ, UPT ;  /* 0x000000ff0400728c */ /* 0x000fe2000bf45070 */
[----:B-----5:R-:W-:Y:S01]  /*0460*/  FSETP.NEU.AND P0, PT, R49, RZ, PT ;  /* 0x000000ff3100720b */ /* 0x020fe20003f0d000 */
[----:B------:R-:W-:Y:S02]  /*0470*/  USEL UR4, URZ, 0xffffffff, UP0 ;  /* 0xffffffffff047887 */ /* 0x000fe40008000000 */
[----:B------:R-:W-:-:S10]  /*0480*/  UISETP.NE.AND.EX UP2, UPT, UR5, URZ, UPT, UP2 ;  /* 0x000000ff0500728c */ /* 0x000fd4000bf45320 */
[----:B------:R-:W-:Y:S01]  /*0490*/  VOTEU.ANY UP1, P0 ;  /* 0x0000000000ff7886 */ /* 0x000fe20000020100 */
[----:B------:R-:W-:-:S04]  /*04a0*/  @!UP2 USEL UR4, URZ, 0xffffffff, UP1 ;  /* 0xffffffffff04a887 */ /* 0x000fc80008800000 */
[----:B------:R-:W-:-:S04]  /*04b0*/  ULOP3.LUT UR4, UR4, 0x1, URZ, 0xc0, !UPT ;  /* 0x0000000104047892 */ /* 0x000fc8000f8ec0ff */
[----:B------:R-:W-:-:S11]  /*04c0*/  UISETP.NE.U32.AND UP2, UPT, UR4, 0x1, UPT ;  /* 0x000000010400788c */ /* 0x000fd6000bf45070 */
.L_x_8:
[----:B-12---:R-:W1:Y:S01]  /*04d0*/  SHFL.IDX PT, R2, R93, RZ, 0x1f ;  /* 0x00001fff5d027589 */ /* 0x006e6200000e0000 */
[----:B------:R-:W-:-:S04]  /*04e0*/  UISETP.NE.AND UP1, UPT, UR8, 0x2, UPT ;  /* 0x000000020800788c */ /* 0x000fc8000bf25270 */
[----:B------:R-:W-:Y:S01]  /*04f0*/  USEL UR6, URZ, 0x1, UP1 ;  /* 0x00000001ff067887 */ /* 0x000fe20008800000 */
[----:B-1----:R-:W-:-:S13]  /*0500*/  ISETP.NE.AND P0, PT, R2, RZ, PT ;  /* 0x000000ff0200720c */ /* 0x002fda0003f05270 */
[----:B------:R-:W-:Y:S05]  /*0510*/  @P0 BRA `(.L_x_9) ;  /* 0x0000000000580947 */ /* 0x000fea0003800000 */
[----:B------:R-:W1:Y:S01]  /*0520*/  S2UR UR5, SR_CgaCtaId ;  /* 0x00000000000579c3 */ /* 0x000e620000008800 */
[----:B------:R-:W-:Y:S01]  /*0530*/  UMOV UR7, 0x400 ;  /* 0x0000040000077882 */ /* 0x000fe20000000000 */
[----:B------:R-:W-:Y:S01]  /*0540*/  UMOV UR4, 0x1 ;  /* 0x0000000100047882 */ /* 0x000fe20000000000 */
[----:B------:R-:W-:Y:S01]  /*0550*/  ELECT P0, URZ, PT ;  /* 0x0000000000ff782f */ /* 0x000fe20003800000 */
[----:B------:R-:W-:-:S04]  /*0560*/  UIADD3 UR10, UPT, UPT, -UR4, 0x100000, URZ ;  /* 0x00100000040a7890 */ /* 0x000fc8000fffe1ff */
[----:B------:R-:W-:Y:S02]  /*0570*/  USHF.L.U32 UR11, UR10, 0xb, URZ ;  /* 0x0000000b0a0b7899 */ /* 0x000fe400080006ff */
[----:B------:R-:W-:Y:S02]  /*0580*/  USHF.L.U32 UR10, UR10, 0x1, URZ ;  /* 0x000000010a0a7899 */ /* 0x000fe400080006ff */
[----:B-1----:R-:W-:Y:S01]  /*0590*/  ULEA UR5, UR5, UR7, 0x18 ;  /* 0x0000000705057291 */ /* 0x002fe2000f8ec0ff */
[----:B------:R-:W1:Y:S11]  /*05a0*/  FENCE.VIEW.ASYNC.S ;  /* 0x00000000000073c6 */ /* 0x000e760000000000 */
[----:B-1----:R1:W2:Y:S01]  /*05b0*/  SYNCS.EXCH.64 URZ, [UR5], UR10 ;  /* 0x0000000a05ff75b2 */ /* 0x0022a20008000100 */
[----:B------:R1:W3:Y:S01]  /*05c0*/  SYNCS.EXCH.64 URZ, [UR5+0x30], UR10 ;  /* 0x0000300a05ff75b2 */ /* 0x0002e20008000100 */
[----:B------:R1:W4:Y:S01]  /*05d0*/  SYNCS.EXCH.64 URZ, [UR5+0x8], UR10 ;  /* 0x0000080a05ff75b2 */ /* 0x0003220008000100 */
[----:B------:R1:W1:Y:S01]  /*05e0*/  SYNCS.EXCH.64 URZ, [UR5+0x38], UR10 ;  /* 0x0000380a05ff75b2 */ /* 0x0002620008000100 */
        /* <DEDUP_REMOVED lines=8> */
[----:B------:R-:W-:Y:S01]  /*0670*/  NOP ;  /* 0x0000000000007918 */ /* 0x000fe20000000000 */
.L_x_9:
[----:B------:R-:W2:Y:S01]  /*0680*/  SHFL.IDX PT, R2, R93, RZ, 0x1f ;  /* 0x00001fff5d027589 */ /* 0x000ea200000e0000 */
[----:B------:R-:W-:Y:S01]  /*0690*/  NOP ;  /* 0x0000000000007918 */ /* 0x000fe20000000000 */
[----:B--2---:R-:W-:-:S13]  /*06a0*/  ISETP.NE.AND P0, PT, R2, 0x1, PT ;  /* 0x000000010200780c */ /* 0x004fda0003f05270 */
[----:B------:R-:W-:Y:S05]  /*06b0*/  @P0 BRA `(.L_x_10) ;  /* 0x0000000000500947 */ /* 0x000fea0003800000 */
[----:B------:R-:W2:Y:S01]  /*06c0*/  S2UR UR7, SR_CgaCtaId ;  /* 0x00000000000779c3 */ /* 0x000ea20000008800 */
[----:B------:R-:W-:Y:S01]  /*06d0*/  UMOV UR9, 0x400 ;  /* 0x0000040000097882 */ /* 0x000fe20000000000 */
[----:B-1----:R-:W-:Y:S01]  /*06e0*/  UMOV UR5, 0x20 ;  /* 0x0000002000057882 */ /* 0x002fe20000000000 */
[----:B------:R-:W-:Y:S01]  /*06f0*/  UMOV UR4, 0x80 ;  /* 0x0000008000047882 */ /* 0x000fe20000000000 */
[----:B------:R-:W-:-:S04]  /*0700*/  UIADD3 UR10, UPT, UPT, -UR5, 0x100000, URZ ;  /* 0x00100000050a7890 */ /* 0x000fc8000fffe1ff */
[----:B------:R-:W-:Y:S02]  /*0710*/  USHF.L.U32 UR11, UR10, 0xb, URZ ;  /* 0x0000000b0a0b7899 */ /* 0x000fe400080006ff */
[----:B------:R-:W-:Y:S02]  /*0720*/  USHF.L.U32 UR10, UR10, 0x1, URZ ;  /* 0x000000010a0a7899 */ /* 0x000fe400080006ff */
[----:B------:R-:W-:-:S04]  /*0730*/  UIADD3 UR4, UPT, UPT, -UR4, 0x100000, URZ ;  /* 0x0010000004047890 */ /* 0x000fc8000fffe1ff */
[----:B------:R-:W-:Y:S02]  /*0740*/  USHF.L.U32 UR5, UR4, 0xb, URZ ;  /* 0x0000000b04057899 */ /* 0x000fe400080006ff */
[----:B------:R-:W-:Y:S01]  /*0750*/  USHF.L.U32 UR4, UR4, 0x1, URZ ;  /* 0x0000000104047899 */ /* 0x000fe200080006ff */
[----:B------:R-:W-:Y:S01]  /*0760*/  ELECT P0, URZ, PT ;  /* 0x0000000000ff782f */ /* 0x000fe20003800000 */
[----:B--2---:R-:W-:Y:S01]  /*0770*/  ULEA UR7, UR7, UR9, 0x18 ;  /* 0x0000000907077291 */ /* 0x004fe2000f8ec0ff */
[----:B------:R-:W1:Y:S11]  /*0780*/  FENCE.VIEW.ASYNC.S ;  /* 0x00000000000073c6 */ /* 0x000e760000000000 */
[----:B-1----:R2:W1:Y:S01]  /*0790*/  SYNCS.EXCH.64 URZ, [UR7+0x60], UR10 ;  /* 0x0000600a07ff75b2 */ /* 0x0024620008000100 */
[----:B------:R2:W1:Y:S01]  /*07a0*/  SYNCS.EXCH.64 URZ, [UR7+0x78], UR4 ;  /* 0x0000780407ff75b2 */ /* 0x0004620008000100 */
[----:B------:R2:W1:Y:S01]  /*07b0*/  SYNCS.EXCH.64 URZ, [UR7+0x68], UR10 ;  /* 0x0000680a07ff75b2 */ /* 0x0004620008000100 */
[----:B------:R2:W1:Y:S01]  /*07c0*/  SYNCS.EXCH.64 URZ, [UR7+0x80], UR4 ;  /* 0x0000800407ff75b2 */ /* 0x0004620008000100 */
[----:B------:R2:W1:Y:S01]  /*07d0*/  SYNCS.EXCH.64 URZ, [UR7+0x70], UR10 ;  /* 0x0000700a07ff75b2 */ /* 0x0004620008000100 */
[----:B------:R2:W1:Y:S02]  /*07e0*/  SYNCS.EXCH.64 URZ, [UR7+0x88], UR4 ;  /* 0x0000880407ff75b2 */ /* 0x0004640008000100 */
[----:B--2---:R-:W-:Y:S01]  /*07f0*/  NOP ;  /* 0x0000000000007918 */ /* 0x004fe20000000000 */
.L_x_10:
[----:B------:R-:W2:Y:S01]  /*0800*/  SHFL.IDX PT, R2, R93, RZ, 0x1f ;  /* 0x00001fff5d027589 */ /* 0x000ea200000e0000 */
[----:B------:R-:W-:Y:S01]  /*0810*/  NOP ;  /* 0x0000000000007918 */ /* 0x000fe20000000000 */
[----:B--2---:R-:W-:-:S13]  /*0820*/  ISETP.NE.AND P0, PT, R2, 0x3, PT ;  /* 0x000000030200780c */ /* 0x004fda0003f05270 */
[----:B------:R-:W-:Y:S05]  /*0830*/  @P0 BRA `(.L_x_11) ;  /* 0x0000000000300947 */ /* 0x000fea0003800000 */
[----:B-1----:R-:W1:Y:S01]  /*0840*/  S2UR UR5, SR_CgaCtaId ;  /* 0x00000000000579c3 */ /* 0x002e620000008800 */
        /* <DEDUP_REMOVED lines=8> */
[----:B-1----:R2:W1:Y:S01]  /*08d0*/  SYNCS.EXCH.64 URZ, [UR5+0x90], UR10 ;  /* 0x0000900a05ff75b2 */ /* 0x0024620008000100 */
[----:B------:R2:W1:Y:S02]  /*08e0*/  SYNCS.EXCH.64 URZ, [UR5+0x98], UR10 ;  /* 0x0000980a05ff75b2 */ /* 0x0004640008000100 */
[----:B--2---:R-:W-:Y:S01]  /*08f0*/  NOP ;  /* 0x0000000000007918 */ /* 0x004fe20000000000 */
.L_x_11:
[----:B------:R-:W2:Y:S01]  /*0900*/  SHFL.IDX PT, R2, R93, RZ, 0x1f ;  /* 0x00001fff5d027589 */ /* 0x000ea200000e0000 */
[----:B------:R-:W-:Y:S01]  /*0910*/  NOP ;  /* 0x0000000000007918 */ /* 0x000fe20000000000 */
[----:B--2---:R-:W-:-:S13]  /*0920*/  ISETP.NE.AND P0, PT, R2, 0x4, PT ;  /* 0x000000040200780c */ /* 0x004fda0003f05270 */
[----:B------:R-:W-:Y:S05]  /*0930*/  @P0 BRA `(.L_x_12) ;  /* 0x00000000004c0947 */ /* 0x000fea0003800000 */
[----:B-1----:R-:W1:Y:S01]  /*0940*/  S2UR UR5, SR_CgaCtaId ;  /* 0x00000000000579c3 */ /* 0x002e620000008800 */
[----:B------:R-:W-:Y:S01]  /*0950*/  UMOV UR9, 0x100 ;  /* 0x0000010000097882 */ /* 0x000fe20000000000 */
[----:B------:R-:W-:Y:S01]  /*0960*/  UMOV UR7, 0x400 ;  /* 0x0000040000077882 */ /* 0x000fe20000000000 */
[----:B------:R-:W-:Y:S01]  /*0970*/  USEL UR9, UR9, 0xe0, UP2 ;  /* 0x000000e009097887 */ /* 0x000fe20009000000 */
[----:B------:R-:W-:Y:S01]  /*0980*/  UMOV UR4, 0x1 ;  /* 0x0000000100047882 */ /* 0x000fe20000000000 */
[----:B------:R-:W-:Y:S01]  /*0990*/  ELECT P0, URZ, PT ;  /* 0x0000000000ff782f */ /* 0x000fe20003800000 */
[----:B------:R-:W-:-:S04]  /*09a0*/  UIADD3 UR10, UPT, UPT, -UR4, 0x100000, URZ ;  /* 0x00100000040a7890 */ /* 0x000fc8000fffe1ff */
[----:B------:R-:W-:Y:S02]  /*09b0*/  USHF.L.U32 UR11, UR10, 0xb, URZ ;  /* 0x0000000b0a0b7899 */ /* 0x000fe400080006ff */
[----:B------:R-:W-:Y:S02]  /*09c0*/  USHF.L.U32 UR10, UR10, 0x1, URZ ;  /* 0x000000010a0a7899 */ /* 0x000fe400080006ff */
[----:B------:R-:W-:-:S04]  /*09d0*/  UIADD3 UR12, UPT, UPT, -UR9, 0x100000, URZ ;  /* 0x00100000090c7890 */ /* 0x000fc8000fffe1ff */
[----:B------:R-:W-:Y:S02]  /*09e0*/  USHF.L.U32 UR13, UR12, 0xb, URZ ;  /* 0x0000000b0c0d7899 */ /* 0x000fe400080006ff */
[----:B------:R-:W-:Y:S02]  /*09f0*/  USHF.L.U32 UR12, UR12, 0x1, URZ ;  /* 0x000000010c0c7899 */ /* 0x000fe400080006ff */
[----:B-1----:R-:W-:Y:S01]  /*0a00*/  ULEA UR5, UR5, UR7, 0x18 ;  /* 0x0000000705057291 */ /* 0x002fe2000f8ec0ff */
[----:B------:R-:W1:Y:S11]  /*0a10*/  FENCE.VIEW.ASYNC.S ;  /* 0x00000000000073c6 */ /* 0x000e760000000000 */
[----:B-1----:R2:W1:Y:S01]  /*0a20*/  SYNCS.EXCH.64 URZ, [UR5+0xa0], UR10 ;  /* 0x0000a00a05ff75b2 */ /* 0x0024620008000100 */
[----:B------:R2:W1:Y:S01]  /*0a30*/  SYNCS.EXCH.64 URZ, [UR5+0xb0], UR12 ;  /* 0x0000b00c05ff75b2 */ /* 0x0004620008000100 */
[----:B------:R2:W1:Y:S01]  /*0a40*/  SYNCS.EXCH.64 URZ, [UR5+0xa8], UR10 ;  /* 0x0000a80a05ff75b2 */ /* 0x0004620008000100 */
[----:B------:R2:W1:Y:S02]  /*0a50*/  SYNCS.EXCH.64 URZ, [UR5+0xb8], UR12 ;  /* 0x0000b80c05ff75b2 */ /* 0x0004640008000100 */
[----:B--2---:R-:W-:Y:S01]  /*0a60*/  NOP ;  /* 0x0000000000007918 */ /* 0x004fe20000000000 */
.L_x_12:
        /* <DEDUP_REMOVED lines=22> */
[----:B------:R2:W1:Y:S01]  /*0bd0*/  SYNCS.EXCH.64 URZ, [UR7+0xf0], UR4 ;  /* 0x0000f00407ff75b2 */ /* 0x0004620008000100 */
[----:B------:R2:W1:Y:S01]  /*0be0*/  SYNCS.EXCH.64 URZ, [UR7+0xd8], UR10 ;  /* 0x0000d80a07ff75b2 */ /* 0x0004620008000100 */
[----:B------:R2:W1:Y:S02]  /*0bf0*/  SYNCS.EXCH.64 URZ, [UR7+0xf8], UR4 ;  /* 0x0000f80407ff75b2 */ /* 0x0004640008000100 */
[----:B--2---:R-:W-:Y:S01]  /*0c00*/  NOP ;  /* 0x0000000000007918 */ /* 0x004fe20000000000 */
.L_x_13:
        /* <DEDUP_REMOVED lines=18> */
.L_x_14:
[----:B-1----:R-:W1:Y:S01]  /*0d30*/  S2UR UR5, SR_CTAID.X ;  /* 0x00000000000579c3 */ /* 0x002e620000002500 */
[----:B------:R-:W-:-:S05]  /*0d40*/  CS2R.32 R87, SR_CgaSize ;  /* 0x0000000000577805 */ /* 0x000fca0000008a00 */
[----:B------:R-:W-:-:S05]  /*0d50*/  IMAD R87, R87, -0xa0, RZ ;  /* 0xffffff6057577824 */ /* 0x000fca00078e02ff */
[----:B------:R-:W-:-:S14]  /*0d60*/  R2UR UR9, R87 ;  /* 0x00000000570972ca */ /* 0x000fdc00000e0000 */
[----:B------:R-:W2:Y:S01]  /*0d70*/  LDCU UR9, c[0x0][UR9+0x2b0] ;  /* 0x00005600090977ac */ /* 0x000ea20008000800 */
[----:B------:R-:W-:Y:S01]  /*0d80*/  NOP ;  /* 0x0000000000007918 */ /* 0x000fe20000000000 */
[----:B------:R-:W-:-:S05]  /*0d90*/  CS2R.32 R87, SR_CgaSize ;  /* 0x0000000000577805 */ /* 0x000fca0000008a00 */
[----:B------:R-:W-:-:S05]  /*0da0*/  IMAD R87, R87, -0xa0, RZ ;  /* 0xffffff6057577824 */ /* 0x000fca00078e02ff */
[----:B------:R-:W-:-:S14]  /*0db0*/  R2UR UR7, R87 ;  /* 0x00000000570772ca */ /* 0x000fdc00000e0000 */
[----:B------:R-:W3:Y:S01]  /*0dc0*/  LDCU UR7, c[0x0][UR7+0x2b4] ;  /* 0x00005680070777ac */ /* 0x000ee20008000800 */
[----:B------:R-:W4:Y:S08]  /*0dd0*/  S2UR UR4, SR_CTAID.Y ;  /* 0x00000000000479c3 */ /* 0x000f300000002600 */
[----:B------:R-:W3:Y:S01]  /*0de0*/  LDC R10, c[0x0][0xb24] ;  /* 0x0002c900ff0a7b82 */ /* 0x000ee20000000800 */
[----:B-1----:R-:W-:-:S02]  /*0df0*/  I2FP.F32.U32 R87, UR5 ;  /* 0x0000000500577c45 */ /* 0x002fc40008201000 */
[----:B------:R-:W-:-:S05]  /*0e00*/  CS2R.32 R3, SR_CgaSize ;  /* 0x0000000000037805 */ /* 0x000fca0000008a00 */
[----:B------:R-:W-:-:S06]  /*0e10*/  IMAD R3, R3, -0xa0, RZ ;  /* 0xffffff6003037824 */ /* 0x000fcc00078e02ff */
[----:B------:R-:W1:Y:S01]  /*0e20*/  LDC R3, c[0x0][R3+0x2a0] ;  /* 0x0000a80003037b82 */ /* 0x000e620000000800 */
[----:B------:R-:W-:Y:S01]  /*0e30*/  MOV R15, UR5 ;  /* 0x00000005000f7c02 */ /* 0x000fe20008000f00 */
[----:B--2---:R-:W-:Y:S01]  /*0e40*/  FMUL R87, R87, UR9 ;  /* 0x0000000957577c20 */ /* 0x004fe20008400000 */
[----:B----4-:R-:W-:Y:S02]  /*0e50*/  I2FP.F32.U32 R86, UR4 ;  /* 0x0000000400567c45 */ /* 0x010fe40008201000 */
[----:B------:R-:W-:-:S05]  /*0e60*/  CS2R.32 R2, SR_CgaSize ;  /* 0x0000000000027805 */ /* 0x000fca0000008a00 */
[----:B------:R-:W-:-:S06]  /*0e70*/  IMAD R2, R2, -0xa0, RZ ;  /* 0xffffff6002027824 */ /* 0x000fcc00078e02ff */
[----:B------:R-:W2:Y:S01]  /*0e80*/  LDC R2, c[0x0][R2+0x2a4] ;  /* 0x0000a90002027b82 */ /* 0x000ea20000000800 */
[----:B------:R-:W-:Y:S01]  /*0e90*/  MOV R14, UR4 ;  /* 0x00000004000e7c02 */ /* 0x000fe20008000f00 */
[----:B------:R-:W4:Y:S01]  /*0ea0*/  F2I.U32.TRUNC.NTZ R87, R87 ;  /* 0x0000005700577305 */ /* 0x000f22000020f000 */
[----:B---3--:R-:W-:-:S05]  /*0eb0*/  FMUL R86, R86, UR7 ;  /* 0x0000000756567c20 */ /* 0x008fca0008400000 */
[----:B------:R-:W-:Y:S01]  /*0ec0*/  BAR.SYNC.DEFER_BLOCKING 0x0 ;  /* 0x0000000000007b1d */ /* 0x000fe20000010000 */
[----:B------:R-:W-:-:S05]  /*0ed0*/  ISETP.GE.AND P0, PT, R10, 0x1, PT ;  /* 0x000000010a00780c */ /* 0x000fca0003f06270 */
[----:B------:R-:W3:Y:S02]  /*0ee0*/  F2I.U32.TRUNC.NTZ R86, R86 ;  /* 0x0000005600567305 */ /* 0x000ee4000020f000 */
[----:B------:R-:W2:Y:S01]  /*0ef0*/  S2UR UR36, SR_CTAID.Z ;  /* 0x00000000002479c3 */ /* 0x000ea20000002700 */
[----:B----4-:R-:W-:-:S05]  /*0f00*/  IADD3 R87, PT, PT, -R87, RZ, RZ ;  /* 0x000000ff57577210 */ /* 0x010fca0007ffe1ff */
[----:B-1----:R-:W-:Y:S01]  /*0f10*/  IMAD R87, R3, R87, UR5 ;  /* 0x0000000503577e24 */ /* 0x002fe2000f8e0257 */
[----:B---3--:R-:W-:-:S05]  /*0f20*/  IADD3 R86, PT, PT, -R86, RZ, RZ ;  /* 0x000000ff56567210 */ /* 0x008fca0007ffe1ff */
[----:B--2---:R-:W-:Y:S01]  /*0f30*/  IMAD R86, R2, R86, UR4 ;  /* 0x0000000402567e24 */ /* 0x004fe2000f8e0256 */
[----:B------:R-:W-:Y:S06]  /*0f40*/  @!P0 BRA `(.L_x_15) ;  /* 0x0000000000b88947 */ /* 0x000fec0003800000 */
[----:B------:R-:W1:Y:S01]  /*0f50*/  LDC.64 R4, c[0x0][0xb18] ;  /* 0x0002c600ff047b82 */ /* 0x000e620000000a00 */
[----:B------:R-:W-:-:S07]  /*0f60*/  ISETP.NE.AND P0, PT, R10, 0x1, PT ;  /* 0x000000010a00780c */ /* 0x000fce0003f05270 */
[----:B------:R-:W2:Y:S08]  /*0f70*/  LDC R9, c[0x0][0xb0c] ;  /* 0x0002c300ff097b82 */ /* 0x000eb00000000800 */
[----:B------:R-:W3:Y:S08]  /*0f80*/  LDC R12, c[0x0][0x370] ;  /* 0x0000dc00ff0c7b82 */ /* 0x000ef00000000800 */
[----:B------:R-:W4:Y:S01]  /*0f90*/  LDC R11, c[0x0][0x374] ;  /* 0x0000dd00ff0b7b82 */ /* 0x000f220000000800 */
[----:B-1----:R-:W-:-:S07]  /*0fa0*/  ISETP.NE.AND P1, PT, R4, 0x1, PT ;  /* 0x000000010400780c */ /* 0x002fce0003f25270 */
[----:B------:R-:W3:Y:S01]  /*0fb0*/  LDC.64 R6, c[0x0][0xb10] ;  /* 0x0002c400ff067b82 */ /* 0x000ee20000000a00 */
[----:B--2---:R-:W-:-:S07]  /*0fc0*/  ISETP.NE.AND P2, PT, R9, 0x1, PT ;  /* 0x000000010900780c */ /* 0x004fce0003f45270 */
[----:B------:R-:W1:Y:S08]  /*0fd0*/  LDC R8, c[0x0][0xb20] ;  /* 0x0002c800ff087b82 */ /* 0x000e700000000800 */
[----:B------:R-:W2:Y:S01]  /*0fe0*/  LDC.64 R2, c[0x0][0xb28] ;  /* 0x0002ca00ff027b82 */ /* 0x000ea20000000a00 */
[----:B----4-:R-:W-:-:S04]  /*0ff0*/  IMAD.HI.U32 R13, R11, R5, RZ ;  /* 0x000000050b0d7227 */ /* 0x010fc800078e00ff */
[----:B------:R-:W-:-:S04]  /*1000*/  IMAD.HI.U32 R5, R14, R5, RZ ;  /* 0x000000050e057227 */ /* 0x000fc800078e00ff */
[----:B---3--:R-:W-:-:S05]  /*1010*/  IMAD.HI.U32 R16, R12, R6, RZ ;  /* 0x000000060c107227 */ /* 0x008fca00078e00ff */
[-C--:B------:R-:W-:Y:S01]  /*1020*/  @P2 SHF.R.U32.HI R12, RZ, R7.reuse, R16 ;  /* 0x00000007ff0c2219 */ /* 0x080fe20000011610 */
[----:B------:R-:W-:Y:S01]  /*1030*/  IMAD.HI.U32 R16, R15, R6, RZ ;  /* 0x000000060f107227 */ /* 0x000fe200078e00ff */
[-C--:B-1----:R-:W-:Y:S02]  /*1040*/  @P1 SHF.R.U32.HI R11, RZ, R8.reuse, R13 ;  /* 0x00000008ff0b1219 */ /* 0x082fe4000001160d */
[----:B------:R-:W-:Y:S02]  /*1050*/  SHF.R.U32.HI R5, RZ, R8, R5 ;  /* 0x00000008ff057219 */ /* 0x000fe40000011605 */
[----:B------:R-:W-:Y:S02]  /*1060*/  SHF.R.U32.HI R16, RZ, R7, R16 ;  /* 0x00000007ff107219 */ /* 0x000fe40000011610 */
[----:B------:R-:W-:Y:S01]  /*1070*/  SEL R5, R14, R5, !P1 ;  /* 0x000000050e057207 */ /* 0x000fe20004800000 */
[----:B--2---:R-:W-:Y:S01]  /*1080*/  IMAD.HI.U32 R13, R11, R2, RZ ;  /* 0x000000020b0d7227 */ /* 0x004fe200078e00ff */
[----:B------:R-:W-:-:S03]  /*1090*/  SEL R16, R15, R16, !P2 ;  /* 0x000000100f107207 */ /* 0x000fc60005000000 */
[----:B------:R-:W-:Y:S01]  /*10a0*/  IMAD.HI.U32 R6, R12, R2, RZ ;  /* 0x000000020c067227 */ /* 0x000fe200078e00ff */
[----:B------:R-:W-:-:S04]  /*10b0*/  @P0 SHF.R.U32.HI R11, RZ, R3, R13 ;  /* 0x00000003ff0b0219 */ /* 0x000fc8000001160d */
[----:B------:R-:W-:Y:S01]  /*10c0*/  @P0 SHF.R.U32.HI R12, RZ, R3, R6 ;  /* 0x00000003ff0c0219 */ /* 0x000fe20000011606 */
[----:B------:R-:W-:-:S04]  /*10d0*/  IMAD R11, R11, R10, RZ ;  /* 0x0000000a0b0b7224 */ /* 0x000fc800078e02ff */
[----:B------:R-:W-:Y:S01]  /*10e0*/  IMAD R6, R12, R10, RZ ;  /* 0x0000000a0c067224 */ /* 0x000fe200078e02ff */
[----:B------:R-:W-:-:S04]  /*10f0*/  ISETP.GE.AND P1, PT, R5, R11, PT ;  /* 0x0000000b0500720c */ /* 0x000fc80003f26270 */
[----:B------:R-:W-:Y:S01]  /*1100*/  ISETP.GE.OR P1, PT, R16, R6, P1 ;  /* 0x000000061000720c */ /* 0x000fe20000f26670 */
[----:B------:R-:W-:-:S05]  /*1110*/  IMAD.HI.U32 R6, R5, R2, RZ ;  /* 0x0000000205067227 */ /* 0x000fca00078e00ff */
[----:B------:R-:W-:-:S04]  /*1120*/  SHF.R.U32.HI R6, RZ, R3, R6 ;  /* 0x00000003ff067219 */ /* 0x000fc80000011606 */
[----:B------:R-:W-:-:S03]  /*1130*/  SEL R6, R5, R6, !P0 ;  /* 0x0000000605067207 */ /* 0x000fc60004000000 */
[----:B------:R-:W-:Y:S01]  /*1140*/  @!P1 IMAD.HI.U32 R7, R16, R2, RZ ;  /* 0x0000000210079227 */ /* 0x000fe200078e00ff */
[----:B------:R-:W-:-:S04]  /*1150*/  IADD3 R2, PT, PT, -R6, RZ, RZ ;  /* 0x000000ff06027210 */ /* 0x000fc80007ffe1ff */
[----:B------:R-:W-:Y:S01]  /*1160*/  @!P1 SHF.R.U32.HI R3, RZ, R3, R7 ;  /* 0x00000003ff039219 */ /* 0x000fe20000011607 */
[----:B------:R-:W-:Y:S01]  /*1170*/  IMAD R2, R10, R2, R5 ;  /* 0x000000020a027224 */ /* 0x000fe200078e0205 */
[----:B------:R-:W-:Y:S02]  /*1180*/  IADD3 R7, PT, PT, -R5, RZ, RZ ;  /* 0x000000ff05077210 */ /* 0x000fe40007ffe1ff */
[----:B------:R-:W-:-:S03]  /*1190*/  @!P1 SEL R3, R16, R3, !P0 ;  /* 0x0000000310039207 */ /* 0x000fc60004000000 */
[----:B------:R-:W-:Y:S02]  /*11a0*/  IMAD R7, R4, R7, R14 ;  /* 0x0000000704077224 */ /* 0x000fe400078e020e */
[--C-:B------:R-:W-:Y:S02]  /*11b0*/  @!P1 IMAD.IADD R6, R6, 0x1, -R3.reuse ;  /* 0x0000000106069824 */ /* 0x100fe400078e0a03 */
[----:B------:R-:W-:Y:S01]  /*11c0*/  @!P1 IMAD R3, R2, R12, R3 ;  /* 0x0000000c02039224 */ /* 0x000fe200078e0203 */
[----:B------:R-:W-:Y:S01]  /*11d0*/  IADD3 R2, PT, PT, -R16, RZ, RZ ;  /* 0x000000ff10027210 */ /* 0x000fe20007ffe1ff */
[----:B------:R-:W-:Y:S02]  /*11e0*/  @!P1 IMAD R5, R6, R10, R16 ;  /* 0x0000000a06059224 */ /* 0x000fe400078e0210 */
[----:B------:R-:W-:Y:S02]  /*11f0*/  @!P1 IMAD.MOV.U32 R16, RZ, RZ, R3 ;  /* 0x000000ffff109224 */ /* 0x000fe400078e0003 */
[----:B------:R-:W-:-:S02]  /*1200*/  IMAD R2, R9, R2, R15 ;  /* 0x0000000209027224 */ /* 0x000fc400078e020f */
[----:B------:R-:W-:Y:S02]  /*1210*/  IMAD R14, R5, R4, R7 ;  /* 0x00000004050e7224 */ /* 0x000fe400078e0207 */
[----:B------:R-:W-:Y:S02]  /*1220*/  IMAD R15, R16, R9, R2 ;  /* 0x00000009100f7224 */ /* 0x000fe400078e0202 */
.L_x_15:
[----:B------:R-:W1:Y:S01]  /*1230*/  LDCU UR4, c[0x0][0xb30] ;  /* 0x00016600ff0477ac */ /* 0x000e620008000800 */
[----:B------:R-:W2:Y:S08]  /*1240*/  S2UR UR37, SR_CgaCtaId ;  /* 0x00000000002579c3 */ /* 0x000eb00000008800 */
[----:B------:R-:W3:Y:S01]  /*1250*/  LDC R37, c[0x0][0xb24] ;  /* 0x0002c900ff257b82 */ /* 0x000ee20000000800 */
[----:B-1----:R-:W-:-:S09]  /*1260*/  UISETP.NE.AND UP1, UPT, UR4, 0x1, UPT ;  /* 0x000000010400788c */ /* 0x002fd2000bf25270 */
[----:B--2---:R-:W-:Y:S05]  /*1270*/  BRA.U UP1, `(.L_x_16) ;  /* 0x0000000101407547 */ /* 0x004fea000b800000 */
[----:B------:R-:W1:Y:S08]  /*1280*/  LDC.64 R4, c[0x0][0xb10] ;  /* 0x0002c400ff047b82 */ /* 0x000e700000000a00 */
[----:B------:R-:W2:Y:S08]  /*1290*/  LDC.64 R2, c[0x0][0xb18] ;  /* 0x0002c600ff027b82 */ /* 0x000eb00000000a00 */
[----:B------:R-:W4:Y:S08]  /*12a0*/  LDC R6, c[0x0][0xb20] ;  /* 0x0002c800ff067b82 */ /* 0x000f300000000800 */
[----:B------:R-:W3:Y:S01]  /*12b0*/  LDC R7, c[0x0][0xb0c] ;  /* 0x0002c300ff077b82 */ /* 0x000ee20000000800 */
[----:B-1----:R-:W-:-:S05]  /*12c0*/  IMAD.HI.U32 R4, R15, R4, RZ ;  /* 0x000000040f047227 */ /* 0x002fca00078e00ff */
[----:B------:R-:W-:Y:S01]  /*12d0*/  SHF.R.U32.HI R4, RZ, R5, R4 ;  /* 0x00000005ff047219 */ /* 0x000fe20000011604 */
[----:B--2---:R-:W-:Y:S01]  /*12e0*/  IMAD.HI.U32 R3, R14, R3, RZ ;  /* 0x000000030e037227 */ /* 0x004fe200078e00ff */
[----:B------:R-:W-:-:S04]  /*12f0*/  ISETP.NE.AND P0, PT, R2, 0x1, PT ;  /* 0x000000010200780c */ /* 0x000fc80003f05270 */
[----:B----4-:R-:W-:-:S04]  /*1300*/  SHF.R.U32.HI R3, RZ, R6, R3 ;  /* 0x00000006ff037219 */ /* 0x010fc80000011603 */
[----:B------:R-:W-:Y:S02]  /*1310*/  SEL R3, R14, R3, !P0 ;  /* 0x000000030e037207 */ /* 0x000fe40004000000 */
[----:B---3--:R-:W-:-:S04]  /*1320*/  ISETP.NE.AND P1, PT, R7, 0x1, PT ;  /* 0x000000010700780c */ /* 0x008fc80003f25270 */
[----:B------:R-:W-:-:S05]  /*1330*/  SEL R4, R15, R4, !P1 ;  /* 0x000000040f047207 */ /* 0x000fca0004800000 */
[----:B------:R-:W-:Y:S02]  /*1340*/  IMAD.IADD R5, R3, 0x1, -R4 ;  /* 0x0000000103057824 */ /* 0x000fe400078e0a04 */
[----:B------:R-:W-:Y:S02]  /*1350*/  IMAD.IADD R3, R4, 0x1, -R3 ;  /* 0x0000000104037824 */ /* 0x000fe400078e0a03 */
[----:B------:R-:W-:Y:S02]  /*1360*/  IMAD R15, R5, R7, R15 ;  /* 0x00000007050f7224 */ /* 0x000fe400078e020f */
[----:B------:R-:W-:-:S07]  /*1370*/  IMAD R14, R3, R2, R14 ;  /* 0x00000002030e7224 */ /* 0x000fce00078e020e */
.L_x_16:
[----:B------:R-:W-:Y:S01]  /*1380*/  BAR.SYNC.DEFER_BLOCKING 0x0 ;  /* 0x0000000000007b1d */ /* 0x000fe20000010000 */
[----:B------:R-:W-:Y:S01]  /*1390*/  UISETP.NE.AND UP1, UPT, UR8, 0x2, UPT ;  /* 0x000000020800788c */ /* 0x000fe2000bf25270 */
[----:B------:R-:W-:Y:S02]  /*13a0*/  ISETP.NE.OR P5, PT, R0, 0x2, !P5 ;  /* 0x000000020000780c */ /* 0x000fe40006fa5670 */
[----:B------:R-:W-:-:S06]  /*13b0*/  LOP3.LUT R2, R101, 0x1f, RZ, 0xc0, !PT ;  /* 0x0000001f65027812 */ /* 0x000fcc00078ec0ff */
[----:B------:R-:W-:Y:S05]  /*13c0*/  BRA.U UP1, `(.L_x_17) ;  /* 0x0000001101a47547 */ /* 0x000fea000b800000 */
[----:B------:R-:W1:Y:S01]  /*13d0*/  LDCU UR15, c[0x0][0x38c] ;  /* 0x00007180ff0f77ac */ /* 0x000e620008000800 */
[----:B------:R-:W2:Y:S01]  /*13e0*/  LDC R8, c[0x0][0x370] ;  /* 0x0000dc00ff087b82 */ /* 0x000ea20000000800 */
[----:B------:R-:W-:Y:S01]  /*13f0*/  PLOP3.LUT P1, PT, PT, PT, UP2, 0x80, 0x8 ;  /* 0x000000000008781c */ /* 0x000fe20003f2f028 */
[----:B------:R-:W-:Y:S01]  /*1400*/  IMAD.MOV.U32 R17, RZ, RZ, 0x1 ;  /* 0x00000001ff117424 */ /* 0x000fe200078e00ff */
[----:B------:R-:W-:Y:S01]  /*1410*/  ISETP.EQ.OR P4, PT, R2, RZ, P5 ;  /* 0x000000ff0200720c */ /* 0x000fe20002f82670 */
[----:B------:R-:W-:Y:S01]  /*1420*/  IMAD.MOV.U32 R16, RZ, RZ, RZ ;  /* 0x000000ffff107224 */ /* 0x000fe200078e00ff */
[----:B------:R-:W-:Y:S02]  /*1430*/  PLOP3.LUT P1, PT, P1, PT, PT, 0x8, 0x80 ;  /* 0x000000000080781c */ /* 0x000fe40000f2e170 */
[----:B------:R-:W-:Y:S01]  /*1440*/  CS2R R12, SRZ ;  /* 0x00000000000c7805 */ /* 0x000fe2000001ff00 */
[----:B------:R-:W-:Y:S01]  /*1450*/  IMAD.MOV.U32 R11, RZ, RZ, 0x1 ;  /* 0x00000001ff0b7424 */ /* 0x000fe200078e00ff */
[----:B------:R-:W4:Y:S01]  /*1460*/  LDC R0, c[0x0][0x374] ;  /* 0x0000dd00ff007b82 */ /* 0x000f220000000800 */
[----:B------:R-:W2:Y:S01]  /*1470*/  LDCU.64 UR24, c[0x0][0x348] ;  /* 0x00006900ff1877ac */ /* 0x000ea20008000a00 */
[----:B------:R-:W-:Y:S01]  /*1480*/  UMOV UR13, URZ ;  /* 0x000000ff000d7c82 */ /* 0x000fe20008000000 */
[----:B-1----:R-:W-:-:S04]  /*1490*/  UIADD3 UR5, UPT, UPT, UR15, 0x3f, URZ ;  /* 0x0000003f0f057890 */ /* 0x002fc8000fffe0ff */
[----:B------:R-:W-:-:S04]  /*14a0*/  USHF.R.S32.HI UR4, URZ, 0x1f, UR5 ;  /* 0x0000001fff047899 */ /* 0x000fc80008011405 */
[----:B------:R-:W-:-:S04]  /*14b0*/  ULEA.HI UR4, UR4, UR5, URZ, 0x6 ;  /* 0x0000000504047291 */ /* 0x000fc8000f8f30ff */
[----:B------:R-:W-:Y:S02]  /*14c0*/  USHF.R.S32.HI UR22, URZ, 0x6, UR4 ;  /* 0x00000006ff167899 */ /* 0x000fe40008011404 */
[----:B------:R-:W-:Y:S02]  /*14d0*/  UIADD3 UR4, UPT, UPT, UR15, -0x1, URZ ;  /* 0xffffffff0f047890 */ /* 0x000fe4000fffe0ff */
[----:B------:R-:W-:Y:S02]  /*14e0*/  UISETP.LT.U32.AND UP0, UPT, UR22, 0x6, UPT ;  /* 0x000000061600788c */ /* 0x000fe4000bf01070 */
[----:B------:R-:W-:Y:S02]  /*14f0*/  UISETP.GE.U32.AND UP1, UPT, UR4, -0x7f, UPT ;  /* 0xffffff810400788c */ /* 0x000fe4000bf26070 */
[----:B------:R-:W-:Y:S02]  /*1500*/  USEL UR21, UR22, 0x6, UP0 ;  /* 0x0000000616157887 */ /* 0x000fe40008000000 */
[----:B------:R-:W-:-:S02]  /*1510*/  UIADD3 UR15, UPT, UPT, UR15, 0x7e, URZ ;  /* 0x0000007e0f0f7890 */ /* 0x000fc4000fffe0ff */
[----:B------:R-:W-:Y:S02]  /*1520*/  UIADD3 UR7, UPT, UPT, UR21, -0x1, URZ ;  /* 0xffffffff15077890 */ /* 0x000fe4000fffe0ff */
[----:B------:R-:W-:-:S03]  /*1530*/  UIADD3 UR14, UPT, UPT, UR22, -UR21, URZ ;  /* 0x80000015160e7290 */ /* 0x000fc6000fffe0ff */
[----:B------:R-:W-:-:S04]  /*1540*/  @UP1 UIADD3 UR7, UPT, UPT, UR21, URZ, URZ ;  /* 0x000000ff15071290 */ /* 0x000fc8000fffe0ff */
[----:B--2---:R-:W-:-:S12]  /*1550*/  UIADD3 UR7, UPT, UPT, UR7, 0x1, URZ ;  /* 0x0000000107077890 */ /* 0x004fd8000fffe0ff */
.L_x_35:
[----:B------:R-:W-:Y:S01]  /*1560*/  UISETP.NE.AND UP0, UPT, UR37, URZ, UPT ;  /* 0x000000ff2500728c */ /* 0x000fe2000bf05270 */
[----:B------:R-:W1:Y:S08]  /*1570*/  S2UR UR37, SR_CgaCtaId ;  /* 0x00000000002579c3 */ /* 0x000e700000008800 */
[----:B------:R-:W-:Y:S05]  /*1580*/  BRA.U UP0, `(.L_x_18) ;  /* 0x0000000100347547 */ /* 0x000fea000b800000 */
[----:B------:R-:W2:Y:S01]  /*1590*/  S2R R2, SR_CgaCtaId ;  /* 0x0000000000027919 */ /* 0x000ea20000008800 */
[----:B------:R-:W-:-:S04]  /*15a0*/  MOV R3, 0x400 ;  /* 0x0000040000037802 */ /* 0x000fc80000000f00 */
[----:B--2---:R-:W-:Y:S02]  /*15b0*/  LEA R2, R2, R3, 0x18 ;  /* 0x0000000302027211 */ /* 0x004fe400078ec0ff */
[----:B------:R-:W-:-:S03]  /*15c0*/  SHF.L.U32 R3, R11, 0x1f, RZ ;  /* 0x0000001f0b037819 */ /* 0x000fc600000006ff */
[----:B------:R-:W-:-:S04]  /*15d0*/  IMAD R2, R12, 0x8, R2 ;  /* 0x000000080c027824 */ /* 0x000fc800078e0202 */
[----:B------:R-:W2:Y:S02]  /*15e0*/  SYNCS.PHASECHK.TRANS64.TRYWAIT P0, [R2+URZ+0x110], R3 ;  /* 0x00011003020075a7 */ /* 0x000ea400080011ff */
[----:B--2---:R-:W-:Y:S05]  /*15f0*/  @!P0 BRA `(.L_x_19) ;  /* 0x0000006800f48947 */ /* 0x004fea0003800000 */
.L_x_124:
[----:B------:R-:W-:Y:S01]  /*1600*/  VIADD R12, R12, 0x1 ;  /* 0x000000010c0c7836 */ /* 0x000fe20000000000 */
[----:B------:R2:W-:Y:S04]  /*1610*/  SYNCS.ARRIVE.TRANS64.A1T0 RZ, [R2+URZ+0x100], RZ ;  /* 0x000100ff02ff79a7 */ /* 0x0005e800081000ff */
[----:B------:R-:W-:-:S04]  /*1620*/  ISETP.NE.AND P0, PT, R12, 0x2, PT ;  /* 0x000000020c00780c */ /* 0x000fc80003f05270 */
[----:B------:R-:W-:Y:S02]  /*1630*/  SEL R12, R12, RZ, P0 ;  /* 0x000000ff0c0c7207 */ /* 0x000fe40000000000 */
[----:B--2---:R-:W-:-:S04]  /*1640*/  SEL R2, RZ, 0x1, P0 ;  /* 0x00000001ff027807 */ /* 0x004fc80000000000 */
[----:B------:R-:W-:-:S07]  /*1650*/  LOP3.LUT R11, R11, R2, RZ, 0x3c, !PT ;  /* 0x000000020b0b7212 */ /* 0x000fce00078e3cff */
.L_x_18:
[----:B------:R-:W-:Y:S01]  /*1660*/  UMOV UR4, 0x400 ;  /* 0x0000040000047882 */ /* 0x000fe20000000000 */
[----:B------:R-:W-:Y:S01]  /*1670*/  SHF.L.U32 R2, R17, 0x1f, RZ ;  /* 0x0000001f11027819 */ /* 0x000fe200000006ff */
[----:B-1----:R-:W-:Y:S01]  /*1680*/  ULEA UR4, UR37, UR4, 0x18 ;  /* 0x0000000425047291 */ /* 0x002fe2000f8ec0ff */
[----:B------:R-:W-:Y:S01]  /*1690*/  R2UR UR35, R15 ;  /* 0x000000000f2372ca */ /* 0x000fe200000e0000 */
[----:B------:R-:W-:Y:S01]  /*16a0*/  UISETP.GE.U32.AND UP0, UPT, UR15, 0x7f, UPT ;  /* 0x0000007f0f00788c */ /* 0x000fe2000bf06070 */
[----:B------:R-:W-:Y:S01]  /*16b0*/  R2UR UR11, R14 ;  /* 0x000000000e0b72ca */ /* 0x000fe200000e0000 */
[----:B------:R-:W-:Y:S01]  /*16c0*/  ULEA UR5, UR13, UR4, 0x3 ;  /* 0x000000040d057291 */ /* 0x000fe2000f8e18ff */
[----:B------:R-:W-:-:S08]  /*16d0*/  UMOV UR23, URZ ;  /* 0x000000ff00177c82 */ /* 0x000fd00008000000 */
[----:B------:R1:W2:Y:S01]  /*16e0*/  SYNCS.PHASECHK.TRANS64.TRYWAIT P0, [UR5+0x30], R2 ;  /* 0x00003002ff0075a7 */ /* 0x0002a20008001105 */
[----:B------:R-:W-:Y:S02]  /*16f0*/  USHF.L.U32 UR35, UR35, 0x6, URZ ;  /* 0x0000000623237899 */ /* 0x000fe400080006ff */
[----:B------:R-:W-:Y:S01]  /*1700*/  UIMAD UR11, UR11, 0xc0, URZ ;  /* 0x000000c00b0b78a4 */ /* 0x000fe2000f8e02ff */
[----:B------:R-:W-:Y:S11]  /*1710*/  BRA.U !UP0, `(.L_x_20) ;  /* 0x0000000108a87547 */ /* 0x000ff6000b800000 */
[----:B------:R-:W-:Y:S01]  /*1720*/  UMOV UR16, URZ ;  /* 0x000000ff00107c82 */ /* 0x000fe20008000000 */
[----:B------:R-:W-:-:S05]  /*1730*/  UMOV UR6, UR13 ;  /* 0x0000000d00067c82 */ /* 0x000fca0008000000 */
.L_x_25:
[----:B--2---:R-:W-:Y:S01]  /*1740*/  @!P5 MOV R3, 0x8000 ;  /* 0x000080000003d802 */ /* 0x004fe20000000f00 */
[----:B-1----:R-:W-:Y:S01]  /*1750*/  ULEA UR33, UR6, UR4, 0x3 ;  /* 0x0000000406217291 */ /* 0x002fe2000f8e18ff */
[----:B--2---:R-:W-:Y:S11]  /*1760*/  @P0 BRA `(.L_x_21) ;  /* 0x00000000000c0947 */ /* 0x004ff60003800000 */
[----:B------:R-:W-:Y:S04]  /*1770*/  SHF.L.U32 R4, R17, 0x1f, RZ ;  /* 0x0000001f11047819 */ /* 0x000fe800000006ff */
[----:B------:R-:W2:Y:S02]  /*1780*/  SYNCS.PHASECHK.TRANS64.TRYWAIT P0, [UR33+0x30], R4 ;  /* 0x00003004ff0075a7 */ /* 0x000ea40008001121 */
[----:B--2---:R-:W-:Y:S05]  /*1790*/  @!P0 BRA `(.L_x_22) ;  /* 0x0000006800a08947 */ /* 0x004fea0003800000 */
.L_x_21:
[----:B------:R2:W-:Y:S01]  /*17a0*/  @!P5 SYNCS.ARRIVE.TRANS64 RZ, [UR33], R3 ;  /* 0x00000003ffffd9a7 */ /* 0x0005e20008000021 */
[----:B------:R-:W-:Y:S04]  /*17b0*/  BSSY.RECONVERGENT B0, `(.L_x_23) ;  /* 0x0000003000007945 */ /* 0x000fe80003800200 */
[----:B------:R-:W-:Y:S05]  /*17c0*/  @P4 BRA `(.L_x_24) ;  /* 0x0000000000044947 */ /* 0x000fea0003800000 */
[----:B------:R-:W-:Y:S05]  /*17d0*/  BPT.TRAP 0x1 ;  /* 0x000000040000795c */ /* 0x000fea0000300000 */
.L_x_24:
[----:B------:R-:W-:Y:S05]  /*17e0*/  BSYNC.RECONVERGENT B0 ;  /* 0x0000000000007941 */ /* 0x000fea0003800200 */
.L_x_23:
[----:B------:R-:W-:Y:S02]  /*17f0*/  UIADD3 UR13, UPT, UPT, UR6, 0x1, URZ ;  /* 0x00000001060d7890 */ /* 0x000fe4000fffe0ff */
[----:B------:R-:W-:Y:S02]  /*1800*/  UIADD3 UR18, UP1, UPT, UR24, 0x80, URZ ;  /* 0x0000008018127890 */ /* 0x000fe4000ff3e0ff */
[----:B------:R-:W-:Y:S02]  /*1810*/  UISETP.NE.AND UP0, UPT, UR13, 0x6, UPT ;  /* 0x000000060d00788c */ /* 0x000fe4000bf05270 */
[----:B------:R-:W-:Y:S02]  /*1820*/  ULEA UR32, UR6, UR4, 0xd ;  /* 0x0000000406207291 */ /* 0x000fe4000f8e68ff */
[----:B------:R-:W-:Y:S02]  /*1830*/  USEL UR9, URZ, 0x1, UP0 ;  /* 0x00000001ff097887 */ /* 0x000fe40008000000 */
[----:B------:R-:W-:Y:S02]  /*1840*/  USEL UR13, UR13, URZ, UP0 ;  /* 0x000000ff0d0d7287 */ /* 0x000fe40008000000 */
[----:B------:R-:W-:Y:S02]  /*1850*/  USHF.L.U32 UR34, UR16, 0x6, URZ ;  /* 0x0000000610227899 */ /* 0x000fe400080006ff */
[----:B------:R-:W-:Y:S01]  /*1860*/  ULEA UR8, UR13, UR4, 0x3 ;  /* 0x000000040d087291 */ /* 0x000fe2000f8e18ff */
[----:B------:R-:W-:Y:S01]  /*1870*/  LOP3.LUT R17, R17, UR9, RZ, 0x3c, !PT ;  /* 0x0000000911117c12 */ /* 0x000fe2000f8e3cff */
[----:B------:R-:W-:Y:S02]  /*1880*/  UIADD3.X UR19, UPT, UPT, URZ, UR25, URZ, UP1, !UPT ;  /* 0x00000019ff137290 */ /* 0x000fe40008ffe4ff */
[----:B------:R-:W-:Y:S01]  /*1890*/  UIADD3 UR32, UPT, UPT, UR32, 0x6800, URZ ;  /* 0x0000680020207890 */ /* 0x000fe2000fffe0ff */
[----:B-1----:R-:W-:Y:S01]  /*18a0*/  SHF.L.U32 R2, R17, 0x1f, RZ ;  /* 0x0000001f11027819 */ /* 0x002fe200000006ff */
[----:B------:R-:W-:Y:S02]  /*18b0*/  UIMAD UR5, UR6, 0x6000, UR4 ;  /* 0x00006000060578a4 */ /* 0x000fe4000f8e0204 */
[----:B------:R-:W-:Y:S01]  /*18c0*/  UIADD3 UR26, UP0, UPT, UR24, 0x180, URZ ;  /* 0x00000180181a7890 */ /* 0x000fe2000ff1e0ff */
[----:B------:R1:W1:Y:S01]  /*18d0*/  SYNCS.PHASECHK.TRANS64.TRYWAIT P0, [UR8+0x30], R2 ;  /* 0x00003002ff0075a7 */ /* 0x0002620008001108 */
[----:B------:R-:W-:Y:S01]  /*18e0*/  UMOV UR28, 0x0 ;  /* 0x00000000001c7882 */ /* 0x000fe20000000000 */
[----:B------:R-:W-:Y:S01]  /*18f0*/  UMOV UR29, 0x10000000 ;  /* 0x10000000001d7882 */ /* 0x000fe20000000000 */
[----:B------:R-:W-:Y:S01]  /*1900*/  UIADD3 UR8, UPT, UPT, UR5, 0x12800, URZ ;  /* 0x0001280005087890 */ /* 0x000fe2000fffe0ff */
[----:B------:R1:W-:Y:S01]  /*1910*/  UTMALDG.3D [UR32], [UR18], desc[UR28] ;  /* 0x00001c20120075b4 */ /* 0x0003e20008011000 */
[----:B------:R-:W-:Y:S02]  /*1920*/  UIADD3.X UR27, UPT, UPT, URZ, UR25, URZ, UP0, !UPT ;  /* 0x00000019ff1b7290 */ /* 0x000fe400087fe4ff */
[----:B------:R-:W-:Y:S01]  /*1930*/  UIADD3 UR16, UPT, UPT, UR16, 0x1, URZ ;  /* 0x0000000110107890 */ /* 0x000fe2000fffe0ff */
[----:B------:R-:W-:Y:S01]  /*1940*/  UMOV UR12, UR36 ;  /* 0x00000024000c7c82 */ /* 0x000fe20008000000 */
[----:B------:R-:W-:Y:S01]  /*1950*/  UMOV UR9, UR33 ;  /* 0x0000002100097c82 */ /* 0x000fe20008000000 */
[----:B------:R-:W-:Y:S01]  /*1960*/  UMOV UR10, UR34 ;  /* 0x00000022000a7c82 */ /* 0x000fe20008000000 */
[----:B------:R-:W-:Y:S03]  /*1970*/  UISETP.NE.AND UP0, UPT, UR16, UR7, UPT ;  /* 0x000000071000728c */ /* 0x000fe6000bf05270 */
[----:B------:R1:W-:Y:S01]  /*1980*/  UTMALDG.3D [UR8], [UR26], desc[UR28] ;  /* 0x00001c081a0075b4 */ /* 0x0003e20008011000 */
[----:B------:R-:W-:Y:S01]  /*1990*/  UMOV UR23, UR7 ;  /* 0x0000000700177c82 */ /* 0x000fe20008000000 */
[----:B------:R-:W-:Y:S04]  /*19a0*/  UMOV UR6, UR13 ;  /* 0x0000000d00067c82 */ /* 0x000fe80008000000 */
[----:B------:R-:W-:Y:S05]  /*19b0*/  BRA.U UP0, `(.L_x_25) ;  /* 0xfffffffd00607547 */ /* 0x000fea000b83ffff */
.L_x_20:
[----:B------:R-:W-:Y:S01]  /*19c0*/  ULEA UR5, UR13, UR4, 0x3 ;  /* 0x000000040d057291 */ /* 0x000fe2000f8e18ff */
[----:B-1----:R-:W-:Y:S01]  /*19d0*/  SHF.L.U32 R2, R17, 0x1f, RZ ;  /* 0x0000001f11027819 */ /* 0x002fe200000006ff */
[----:B------:R-:W-:Y:S01]  /*19e0*/  @!P1 SYNCS.ARRIVE.TRANS64.A1T0 RZ, [UR4+0x98], RZ ;  /* 0x000098ffffff99a7 */ /* 0x000fe20008100004 */
[----:B------:R-:W-:-:S06]  /*19f0*/  UISETP.GT.AND UP0, UPT, UR22, UR21, UPT ;  /* 0x000000151600728c */ /* 0x000fcc000bf04270 */
[----:B--2---:R1:W2:Y:S03]  /*1a00*/  SYNCS.PHASECHK.TRANS64.TRYWAIT P0, [UR5+0x30], R2 ;  /* 0x00003002ff0075a7 */ /* 0x0042a60008001105 */
[----:B------:R-:W-:Y:S05]  /*1a10*/  BRA.U !UP0, `(.L_x_26) ;  /* 0x0000000108ac7547 */ /* 0x000fea000b800000 */
[----:B------:R-:W-:Y:S01]  /*1a20*/  UIADD3 UR26, UPT, UPT, UR14, UR23, URZ ;  /* 0x000000170e1a7290 */ /* 0x000fe2000fffe0ff */
[----:B------:R-:W-:-:S11]  /*1a30*/  UMOV UR6, UR13 ;  /* 0x0000000d00067c82 */ /* 0x000fd60008000000 */
.L_x_31:
[----:B--2---:R-:W-:Y:S01]  /*1a40*/  @!P5 MOV R3, 0x8000 ;  /* 0x000080000003d802 */ /* 0x004fe20000000f00 */
[----:B-1----:R-:W-:Y:S01]  /*1a50*/  ULEA UR17, UR6, UR4, 0x3 ;  /* 0x0000000406117291 */ /* 0x002fe2000f8e18ff */
[----:B--2---:R-:W-:Y:S11]  /*1a60*/  @P0 BRA `(.L_x_27) ;  /* 0x00000000000c0947 */ /* 0x004ff60003800000 */
[----:B------:R-:W-:Y:S04]  /*1a70*/  SHF.L.U32 R4, R17, 0x1f, RZ ;  /* 0x0000001f11047819 */ /* 0x000fe800000006ff */
[----:B------:R-:W2:Y:S02]  /*1a80*/  SYNCS.PHASECHK.TRANS64.TRYWAIT P0, [UR17+0x30], R4 ;  /* 0x00003004ff0075a7 */ /* 0x000ea40008001111 */
[----:B--2---:R-:W-:Y:S05]  /*1a90*/  @!P0 BRA `(.L_x_28) ;  /* 0x0000006400f88947 */ /* 0x004fea0003800000 */
.L_x_27:
[----:B------:R2:W-:Y:S01]  /*1aa0*/  @!P5 SYNCS.ARRIVE.TRANS64 RZ, [UR17], R3 ;  /* 0x00000003ffffd9a7 */ /* 0x0005e20008000011 */
[----:B------:R-:W-:Y:S04]  /*1ab0*/  BSSY.RECONVERGENT B0, `(.L_x_29) ;  /* 0x0000003000007945 */ /* 0x000fe80003800200 */
[----:B------:R-:W-:Y:S05]  /*1ac0*/  @P4 BRA `(.L_x_30) ;  /* 0x0000000000044947 */ /* 0x000fea0003800000 */
[----:B------:R-:W-:Y:S05]  /*1ad0*/  BPT.TRAP 0x1 ;  /* 0x000000040000795c */ /* 0x000fea0000300000 */
.L_x_30:
[----:B------:R-:W-:Y:S05]  /*1ae0*/  BSYNC.RECONVERGENT B0 ;  /* 0x0000000000007941 */ /* 0x000fea0003800200 */
.L_x_29:
[----:B------:R-:W-:Y:S02]  /*1af0*/  UIADD3 UR13, UPT, UPT, UR6, 0x1, URZ ;  /* 0x00000001060d7890 */ /* 0x000fe4000fffe0ff */
[----:B------:R-:W-:Y:S02]  /*1b00*/  ULEA UR16, UR6, UR4, 0xd ;  /* 0x0000000406107291 */ /* 0x000fe4000f8e68ff */
[----:B------:R-:W-:Y:S02]  /*1b10*/  UISETP.NE.AND UP0, UPT, UR13, 0x6, UPT ;  /* 0x000000060d00788c */ /* 0x000fe4000bf05270 */
[----:B------:R-:W-:Y:S02]  /*1b20*/  UIADD3 UR32, UP1, UPT, UR24, 0x80, URZ ;  /* 0x0000008018207890 */ /* 0x000fe4000ff3e0ff */
[----:B------:R-:W-:Y:S02]  /*1b30*/  USEL UR9, URZ, 0x1, UP0 ;  /* 0x00000001ff097887 */ /* 0x000fe40008000000 */
[----:B------:R-:W-:Y:S02]  /*1b40*/  USEL UR13, UR13, URZ, UP0 ;  /* 0x000000ff0d0d7287 */ /* 0x000fe40008000000 */
[----:B------:R-:W-:Y:S02]  /*1b50*/  USHF.L.U32 UR18, UR23, 0x6, URZ ;  /* 0x0000000617127899 */ /* 0x000fe400080006ff */
[----:B------:R-:W-:Y:S01]  /*1b60*/  ULEA UR8, UR13, UR4, 0x3 ;  /* 0x000000040d087291 */ /* 0x000fe2000f8e18ff */
[----:B------:R-:W-:Y:S01]  /*1b70*/  LOP3.LUT R17, R17, UR9, RZ, 0x3c, !PT ;  /* 0x0000000911117c12 */ /* 0x000fe2000f8e3cff */
[----:B------:R-:W-:Y:S02]  /*1b80*/  UIADD3 UR16, UPT, UPT, UR16, 0x6800, URZ ;  /* 0x0000680010107890 */ /* 0x000fe4000fffe0ff */
[----:B------:R-:W-:Y:S01]  /*1b90*/  UIADD3.X UR33, UPT, UPT, URZ, UR25, URZ, UP1, !UPT ;  /* 0x00000019ff217290 */ /* 0x000fe20008ffe4ff */
[----:B-1----:R-:W-:Y:S01]  /*1ba0*/  SHF.L.U32 R2, R17, 0x1f, RZ ;  /* 0x0000001f11027819 */ /* 0x002fe200000006ff */
[----:B------:R-:W-:Y:S02]  /*1bb0*/  UIMAD UR5, UR6, 0x6000, UR4 ;  /* 0x00006000060578a4 */ /* 0x000fe4000f8e0204 */
[----:B------:R-:W-:Y:S01]  /*1bc0*/  UIADD3 UR30, UP0, UPT, UR24, 0x180, URZ ;  /* 0x00000180181e7890 */ /* 0x000fe2000ff1e0ff */
[----:B------:R1:W1:Y:S01]  /*1bd0*/  SYNCS.PHASECHK.TRANS64.TRYWAIT P0, [UR8+0x30], R2 ;  /* 0x00003002ff0075a7 */ /* 0x0002620008001108 */
[----:B------:R-:W-:Y:S01]  /*1be0*/  UIADD3 UR8, UPT, UPT, UR5, 0x12800, URZ ;  /* 0x0001280005087890 */ /* 0x000fe2000fffe0ff */
[----:B------:R-:W-:Y:S01]  /*1bf0*/  UMOV UR28, 0x0 ;  /* 0x00000000001c7882 */ /* 0x000fe20000000000 */
[----:B------:R-:W-:Y:S01]  /*1c00*/  UMOV UR29, 0x10000000 ;  /* 0x10000000001d7882 */ /* 0x000fe20000000000 */
[----:B------:R-:W-:Y:S01]  /*1c10*/  UMOV UR19, UR35 ;  /* 0x0000002300137c82 */ /* 0x000fe20008000000 */
[----:B------:R-:W-:Y:S01]  /*1c20*/  UMOV UR20, UR36 ;  /* 0x0000002400147c82 */ /* 0x000fe20008000000 */
[----:B------:R-:W-:Y:S01]  /*1c30*/  UIADD3.X UR31, UPT, UPT, URZ, UR25, URZ, UP0, !UPT ;  /* 0x00000019ff1f7290 */ /* 0x000fe200087fe4ff */
[----:B------:R1:W-:Y:S01]  /*1c40*/  UTMALDG.3D [UR16], [UR32], desc[UR28] ;  /* 0x00001c10200075b4 */ /* 0x0003e20008011000 */
[----:B------:R-:W-:Y:S01]  /*1c50*/  UIADD3 UR23, UPT, UPT, UR23, 0x1, URZ ;  /* 0x0000000117177890 */ /* 0x000fe2000fffe0ff */
[----:B------:R-:W-:Y:S01]  /*1c60*/  UMOV UR12, UR36 ;  /* 0x00000024000c7c82 */ /* 0x000fe20008000000 */
[----:B------:R-:W-:Y:S01]  /*1c70*/  UMOV UR9, UR17 ;  /* 0x0000001100097c82 */ /* 0x000fe20008000000 */
[----:B------:R-:W-:Y:S01]  /*1c80*/  UMOV UR10, UR18 ;  /* 0x00000012000a7c82 */ /* 0x000fe20008000000 */
[----:B------:R-:W-:Y:S03]  /*1c90*/  UISETP.NE.AND UP0, UPT, UR23, UR26, UPT ;  /* 0x0000001a1700728c */ /* 0x000fe6000bf05270 */
[----:B------:R1:W-:Y:S01]  /*1ca0*/  UTMALDG.3D [UR8], [UR30], desc[UR28] ;  /* 0x00001c081e0075b4 */ /* 0x0003e20008011000 */
[----:B------:R-:W-:Y:S05]  /*1cb0*/  UMOV UR6, UR13 ;  /* 0x0000000d00067c82 */ /* 0x000fea0008000000 */
[----:B------:R-:W-:Y:S05]  /*1cc0*/  BRA.U UP0, `(.L_x_31) ;  /* 0xfffffffd005c7547 */ /* 0x000fea000b83ffff */
.L_x_26:
[C---:B-1----:R-:W-:Y:S01]  /*1cd0*/  LEA R2, R16.reuse, UR4, 0x3 ;  /* 0x0000000410027c11 */ /* 0x042fe2000f8e18ff */
[----:B------:R-:W-:Y:S01]  /*1ce0*/  NOP ;  /* 0x0000000000007918 */ /* 0x000fe20000000000 */
[----:B--2---:R-:W-:Y:S02]  /*1cf0*/  SHF.L.U32 R3, R13, 0x1f, RZ ;  /* 0x0000001f0d037819 */ /* 0x004fe400000006ff */
[----:B------:R-:W-:Y:S02]  /*1d00*/  LEA R4, R16, UR4, 0x4 ;  /* 0x0000000410047c11 */ /* 0x000fe4000f8e20ff */
[----:B------:R-:W1:Y:S02]  /*1d10*/  SYNCS.PHASECHK.TRANS64.TRYWAIT P0, [R2+URZ+0xa0], R3 ;  /* 0x0000a003020075a7 */ /* 0x000e6400080011ff */
[----:B-1----:R-:W-:Y:S05]  /*1d20*/  @!P0 BRA `(.L_x_32) ;  /* 0x00000064006c8947 */ /* 0x002fea0003800000 */
.L_x_127:
[----:B------:R-:W2:Y:S01]  /*1d30*/  LDS.128 R4, [R4+0x130] ;  /* 0x0001300004047984 */ /* 0x000ea20000000c00 */
[----:B---3--:R-:W-:Y:S01]  /*1d40*/  ISETP.GE.AND P0, PT, R37, 0x1, PT ;  /* 0x000000012500780c */ /* 0x008fe20003f06270 */
[----:B-1----:R-:W-:Y:S01]  /*1d50*/  VIADD R2, R2, 0xb0 ;  /* 0x000000b002027836 */ /* 0x002fe20000000000 */
[----:B------:R-:W-:Y:S01]  /*1d60*/  @!PT LDS RZ, [RZ] ;  /* 0x00000000fffff984 */ /* 0x000fe20000000800 */
[----:B------:R-:W-:Y:S01]  /*1d70*/  @!PT LDS RZ, [RZ] ;  /* 0x00000000fffff984 */ /* 0x000fe20000000800 */
[----:B------:R-:W-:Y:S01]  /*1d80*/  @!PT LDS RZ, [RZ] ;  /* 0x00000000fffff984 */ /* 0x000fe20000000800 */
[----:B------:R-:W-:Y:S01]  /*1d90*/  @!PT LDS RZ, [RZ] ;  /* 0x00000000fffff984 */ /* 0x000fe20000000800 */
[----:B------:R1:W-:Y:S06]  /*1da0*/  MEMBAR.ALL.CTA ;  /* 0x0000000000007992 */ /* 0x0003ec0000008000 */
[----:B-1----:R-:W1:Y:S01]  /*1db0*/  FENCE.VIEW.ASYNC.S ;  /* 0x00000000000073c6 */ /* 0x002e620000000000 */
[----:B------:R-:W-:-:S04]  /*1dc0*/  PRMT R2, RZ, 0x654, R2 ;  /* 0x00000654ff027816 */ /* 0x000fc80000000002 */
[----:B-1----:R1:W-:Y:S01]  /*1dd0*/  SYNCS.ARRIVE.TRANS64.RED.A1T0 RZ, [R2+URZ], RZ ;  /* 0x000000ff02ff79a7 */ /* 0x0023e200081004ff */
[----:B--2---:R-:W-:-:S13]  /*1de0*/  LOP3.LUT P2, RZ, R6, 0x1, RZ, 0xc0, !PT ;  /* 0x0000000106ff7812 */ /* 0x004fda000784c0ff */
[----:B------:R-:W-:Y:S01]  /*1df0*/  @P2 SHF.R.U32.HI R3, RZ, 0x10, R5 ;  /* 0x00000010ff032819 */ /* 0x000fe20000011605 */
[----:B------:R-:W-:Y:S01]  /*1e00*/  VOTEU.ANY UP0, P2 ;  /* 0x0000000000ff7886 */ /* 0x000fe20001000100 */
[----:B------:R-:W-:Y:S02]  /*1e10*/  @P2 MOV R10, R4 ;  /* 0x00000004000a2202 */ /* 0x000fe40000000f00 */
[----:B------:R-:W-:Y:S02]  /*1e20*/  @P2 R2UR.BROADCAST UR5, R3 ;  /* 0x00000000030522ca */ /* 0x000fe400008e0000 */
[----:B------:R-:W-:-:S11]  /*1e30*/  @P2 LOP3.LUT R9, R5, 0xffff, RZ, 0xc0, !PT ;  /* 0x0000ffff05092812 */ /* 0x000fd600078ec0ff */
[----:B------:R-:W-:Y:S01]  /*1e40*/  @UP0 UMOV UR36, UR5 ;  /* 0x0000000500240c82 */ /* 0x000fe20008000000 */
[----:B-1----:R-:W-:Y:S05]  /*1e50*/  @!P0 BRA `(.L_x_33) ;  /* 0x0000000000b88947 */ /* 0x002fea0003800000 */
[----:B------:R-:W4:Y:S01]  /*1e60*/  LDC.64 R4, c[0x0][0xb18] ;  /* 0x0002c600ff047b82 */ /* 0x000f220000000a00 */
[----:B------:R-:W-:-:S07]  /*1e70*/  ISETP.NE.AND P3, PT, R37, 0x1, PT ;  /* 0x000000012500780c */ /* 0x000fce0003f65270 */
[----:B------:R-:W1:Y:S08]  /*1e80*/  LDC.64 R6, c[0x0][0xb10] ;  /* 0x0002c400ff067b82 */ /* 0x000e700000000a00 */
[----:B------:R-:W2:Y:S08]  /*1e90*/  LDC R14, c[0x0][0xb20] ;  /* 0x0002c800ff0e7b82 */ /* 0x000eb00000000800 */
[----:B------:R-:W3:Y:S01]  /*1ea0*/  LDC R15, c[0x0][0xb0c] ;  /* 0x0002c300ff0f7b82 */ /* 0x000ee20000000800 */
[----:B----4-:R-:W-:Y:S01]  /*1eb0*/  IMAD.HI.U32 R19, R0, R5, RZ ;  /* 0x0000000500137227 */ /* 0x010fe200078e00ff */
[----:B------:R-:W-:-:S03]  /*1ec0*/  ISETP.NE.AND P0, PT, R4, 0x1, PT ;  /* 0x000000010400780c */ /* 0x000fc60003f05270 */
[----:B------:R-:W-:-:S03]  /*1ed0*/  IMAD.HI.U32 R5, R9, R5, RZ ;  /* 0x0000000509057227 */ /* 0x000fc600078e00ff */
[----:B------:R-:W4:Y:S01]  /*1ee0*/  LDC.64 R2, c[0x0][0xb28] ;  /* 0x0002ca00ff027b82 */ /* 0x000f220000000a00 */
[----:B-1----:R-:W-:-:S04]  /*1ef0*/  IMAD.HI.U32 R20, R8, R6, RZ ;  /* 0x0000000608147227 */ /* 0x002fc800078e00ff */
[----:B------:R-:W-:Y:S01]  /*1f00*/  IMAD.HI.U32 R21, R10, R6, RZ ;  /* 0x000000060a157227 */ /* 0x000fe200078e00ff */
[----:B------:R-:W-:Y:S02]  /*1f10*/  SHF.R.U32.HI R20, RZ, R7, R20 ;  /* 0x00000007ff147219 */ /* 0x000fe40000011614 */
[-C--:B--2---:R-:W-:Y:S02]  /*1f20*/  SHF.R.U32.HI R19, RZ, R14.reuse, R19 ;  /* 0x0000000eff137219 */ /* 0x084fe40000011613 */
[----:B------:R-:W-:Y:S02]  /*1f30*/  SHF.R.U32.HI R5, RZ, R14, R5 ;  /* 0x0000000eff057219 */ /* 0x000fe40000011605 */
[----:B------:R-:W-:Y:S02]  /*1f40*/  SEL R19, R0, R19, !P0 ;  /* 0x0000001300137207 */ /* 0x000fe40004000000 */
[----:B------:R-:W-:Y:S02]  /*1f50*/  SHF.R.U32.HI R21, RZ, R7, R21 ;  /* 0x00000007ff157219 */ /* 0x000fe40000011615 */
[----:B---3--:R-:W-:-:S02]  /*1f60*/  ISETP.NE.AND P1, PT, R15, 0x1, PT ;  /* 0x000000010f00780c */ /* 0x008fc40003f25270 */
[----:B------:R-:W-:Y:S02]  /*1f70*/  SEL R5, R9, R5, !P0 ;  /* 0x0000000509057207 */ /* 0x000fe40004000000 */
[----:B------:R-:W-:Y:S02]  /*1f80*/  SEL R20, R8, R20, !P1 ;  /* 0x0000001408147207 */ /* 0x000fe40004800000 */
[----:B------:R-:W-:Y:S01]  /*1f90*/  SEL R21, R10, R21, !P1 ;  /* 0x000000150a157207 */ /* 0x000fe20004800000 */
[----:B----4-:R-:W-:-:S04]  /*1fa0*/  IMAD.HI.U32 R18, R19, R2, RZ ;  /* 0x0000000213127227 */ /* 0x010fc800078e00ff */
        /* <DEDUP_REMOVED lines=10> */
[----:B------:R-:W-:-:S04]  /*2050*/  @!P0 IMAD.HI.U32 R7, R21, R2, RZ ;  /* 0x0000000215078227 */ /* 0x000fc800078e00ff */
[----:B------:R-:W-:Y:S01]  /*2060*/  IMAD.MOV R2, RZ, RZ, -R6 ;  /* 0x000000ffff027224 */ /* 0x000fe200078e0a06 */
[----:B------:R-:W-:Y:S02]  /*2070*/  @!P0 SHF.R.U32.HI R3, RZ, R3, R7 ;  /* 0x00000003ff038219 */ /* 0x000fe40000011607 */
[----:B------:R-:W-:Y:S01]  /*2080*/  IADD3 R7, PT, PT, -R5, RZ, RZ ;  /* 0x000000ff05077210 */ /* 0x000fe20007ffe1ff */
[----:B------:R-:W-:Y:S01]  /*2090*/  IMAD R2, R37, R2, R5 ;  /* 0x0000000225027224 */ /* 0x000fe200078e0205 */
        /* <DEDUP_REMOVED lines=10> */
.L_x_33:
[----:B------:R-:W1:Y:S02]  /*2140*/  LDCU UR5, c[0x0][0xb30] ;  /* 0x00016600ff0577ac */ /* 0x000e640008000800 */
[----:B-1----:R-:W-:-:S09]  /*2150*/  UISETP.NE.AND UP0, UPT, UR5, 0x1, UPT ;  /* 0x000000010500788c */ /* 0x002fd2000bf05270 */
[----:B------:R-:W-:Y:S05]  /*2160*/  BRA.U UP0, `(.L_x_34) ;  /* 0x0000000100407547 */ /* 0x000fea000b800000 */
[----:B------:R-:W1:Y:S08]  /*2170*/  LDC.64 R4, c[0x0][0xb10] ;  /* 0x0002c400ff047b82 */ /* 0x000e700000000a00 */
[----:B------:R-:W2:Y:S08]  /*2180*/  LDC.64 R2, c[0x0][0xb18] ;  /* 0x0002c600ff027b82 */ /* 0x000eb00000000a00 */
[----:B------:R-:W3:Y:S08]  /*2190*/  LDC R6, c[0x0][0xb20] ;  /* 0x0002c800ff067b82 */ /* 0x000ef00000000800 */
[----:B------:R-:W4:Y:S01]  /*21a0*/  LDC R7, c[0x0][0xb0c] ;  /* 0x0002c300ff077b82 */ /* 0x000f220000000800 */
[----:B-1----:R-:W-:-:S05]  /*21b0*/  IMAD.HI.U32 R4, R10, R4, RZ ;  /* 0x000000040a047227 */ /* 0x002fca00078e00ff */
[----:B------:R-:W-:Y:S01]  /*21c0*/  SHF.R.U32.HI R4, RZ, R5, R4 ;  /* 0x00000005ff047219 */ /* 0x000fe20000011604 */
[----:B--2---:R-:W-:Y:S01]  /*21d0*/  IMAD.HI.U32 R3, R9, R3, RZ ;  /* 0x0000000309037227 */ /* 0x004fe200078e00ff */
[----:B------:R-:W-:-:S04]  /*21e0*/  ISETP.NE.AND P0, PT, R2, 0x1, PT ;  /* 0x000000010200780c */ /* 0x000fc80003f05270 */
[----:B---3--:R-:W-:-:S04]  /*21f0*/  SHF.R.U32.HI R3, RZ, R6, R3 ;  /* 0x00000006ff037219 */ /* 0x008fc80000011603 */
[----:B------:R-:W-:Y:S02]  /*2200*/  SEL R3, R9, R3, !P0 ;  /* 0x0000000309037207 */ /* 0x000fe40004000000 */
[----:B----4-:R-:W-:-:S04]  /*2210*/  ISETP.NE.AND P1, PT, R7, 0x1, PT ;  /* 0x000000010700780c */ /* 0x010fc80003f25270 */
[----:B------:R-:W-:-:S05]  /*2220*/  SEL R4, R10, R4, !P1 ;  /* 0x000000040a047207 */ /* 0x000fca0004800000 */
[----:B------:R-:W-:Y:S02]  /*2230*/  IMAD.IADD R5, R3, 0x1, -R4 ;  /* 0x0000000103057824 */ /* 0x000fe400078e0a04 */
[----:B------:R-:W-:Y:S02]  /*2240*/  IMAD.IADD R3, R4, 0x1, -R3 ;  /* 0x0000000104037824 */ /* 0x000fe400078e0a03 */
[----:B------:R-:W-:Y:S02]  /*2250*/  IMAD R10, R5, R7, R10 ;  /* 0x00000007050a7224 */ /* 0x000fe400078e020a */
[----:B------:R-:W-:-:S07]  /*2260*/  IMAD R9, R3, R2, R9 ;  /* 0x0000000203097224 */ /* 0x000fce00078e0209 */
.L_x_34:
[----:B------:R-:W-:Y:S01]  /*2270*/  VIADD R16, R16, 0x1 ;  /* 0x0000000110107836 */ /* 0x000fe20000000000 */
[----:B------:R-:W-:Y:S01]  /*2280*/  PLOP3.LUT P1, PT, PT, PT, PT, 0x80, 0x8 ;  /* 0x000000000008781c */ /* 0x000fe20003f2f070 */
[----:B------:R-:W-:Y:S02]  /*2290*/  IMAD.IADD R15, R10, 0x1, R87 ;  /* 0x000000010a0f7824 */ /* 0x000fe400078e0257 */
[----:B------:R-:W-:Y:S01]  /*22a0*/  IMAD.IADD R14, R9, 0x1, R86 ;  /* 0x00000001090e7824 */ /* 0x000fe200078e0256 */
[----:B------:R-:W-:-:S04]  /*22b0*/  ISETP.NE.AND P0, PT, R16, 0x2, PT ;  /* 0x000000021000780c */ /* 0x000fc80003f05270 */
[----:B------:R-:W-:Y:S02]  /*22c0*/  SEL R2, RZ, 0x1, P0 ;  /* 0x00000001ff027807 */ /* 0x000fe40000000000 */
[----:B------:R-:W-:Y:S02]  /*22d0*/  SEL R16, R16, RZ, P0 ;  /* 0x000000ff10107207 */ /* 0x000fe40000000000 */
[----:B------:R-:W-:Y:S01]  /*22e0*/  LOP3.LUT R13, R13, R2, RZ, 0x3c, !PT ;  /* 0x000000020d0d7212 */ /* 0x000fe200078e3cff */
[----:B------:R-:W-:Y:S06]  /*22f0*/  @P2 BRA `(.L_x_35) ;  /* 0xfffffff000982947 */ /* 0x000fec000383ffff */
[----:B------:R-:W-:Y:S01]  /*2300*/  UIADD3 UR4, UPT, UPT, UR4, 0x30, URZ ;  /* 0x0000003004047890 */ /* 0x000fe2000fffe0ff */
[----:B------:R-:W-:-:S03]  /*2310*/  SHF.L.U32 R2, R17, 0x1f, RZ ;  /* 0x0000001f11027819 */ /* 0x000fc600000006ff */
[----:B------:R-:W-:-:S09]  /*2320*/  ULEA UR5, UR13, UR4, 0x3 ;  /* 0x000000040d057291 */ /* 0x000fd2000f8e18ff */
[----:B------:R-:W1:Y:S02]  /*2330*/  SYNCS.PHASECHK.TRANS64.TRYWAIT P0, [UR5], R2 ;  /* 0x00000002ff0075a7 */ /* 0x000e640008001105 */
[----:B-1----:R-:W-:Y:S05]  /*2340*/  @!P0 BRA `(.L_x_36) ;  /* 0x0000005c00f88947 */ /* 0x002fea0003800000 */
.L_x_129:
[----:B------:R-:W-:-:S04]  /*2350*/  UIADD3 UR6, UPT, UPT, UR13, 0x1, URZ ;  /* 0x000000010d067890 */ /* 0x000fc8000fffe0ff */
[----:B------:R-:W-:-:S04]  /*2360*/  UISETP.NE.AND UP0, UPT, UR6, 0x6, UPT ;  /* 0x000000060600788c */ /* 0x000fc8000bf05270 */
[----:B------:R-:W-:Y:S02]  /*2370*/  USEL UR7, URZ, 0x1, UP0 ;  /* 0x00000001ff077887 */ /* 0x000fe40008000000 */
[----:B------:R-:W-:-:S04]  /*2380*/  USEL UR6, UR6, URZ, UP0 ;  /* 0x000000ff06067287 */ /* 0x000fc80008000000 */
[----:B------:R-:W-:Y:S01]  /*2390*/  ULEA UR5, UR6, UR4, 0x3 ;  /* 0x0000000406057291 */ /* 0x000fe2000f8e18ff */
[----:B-1----:R-:W-:-:S04]  /*23a0*/  LOP3.LUT R2, R17, UR7, RZ, 0x3c, !PT ;  /* 0x0000000711027c12 */ /* 0x002fc8000f8e3cff */
[----:B------:R-:W-:-:S04]  /*23b0*/  SHF.L.U32 R3, R2, 0x1f, RZ ;  /* 0x0000001f02037819 */ /* 0x000fc800000006ff */
[----:B------:R-:W1:Y:S02]  /*23c0*/  SYNCS.PHASECHK.TRANS64.TRYWAIT P0, [UR5], R3 ;  /* 0x00000003ff0075a7 */ /* 0x000e640008001105 */
[----:B-1----:R-:W-:Y:S05]  /*23d0*/  @!P0 BRA `(.L_x_37) ;  /* 0x0000005c00ec8947 */ /* 0x002fea0003800000 */
.L_x_131:
[----:B------:R-:W-:-:S04]  /*23e0*/  UIADD3 UR6, UPT, UPT, UR6, 0x1, URZ ;  /* 0x0000000106067890 */ /* 0x000fc8000fffe0ff */
[----:B------:R-:W-:-:S04]  /*23f0*/  UISETP.NE.AND UP0, UPT, UR6, 0x6, UPT ;  /* 0x000000060600788c */ /* 0x000fc8000bf05270 */
[----:B------:R-:W-:Y:S02]  /*2400*/  USEL UR7, URZ, 0x1, UP0 ;  /* 0x00000001ff077887 */ /* 0x000fe40008000000 */
[----:B------:R-:W-:-:S04]  /*2410*/  USEL UR6, UR6, URZ, UP0 ;  /* 0x000000ff06067287 */ /* 0x000fc80008000000 */
[----:B------:R-:W-:Y:S01]  /*2420*/  ULEA UR5, UR6, UR4, 0x3 ;  /* 0x0000000406057291 */ /* 0x000fe2000f8e18ff */
[----:B------:R-:W-:-:S04]  /*2430*/  LOP3.LUT R2, R2, UR7, RZ, 0x3c, !PT ;  /* 0x0000000702027c12 */ /* 0x000fc8000f8e3cff */
[----:B-1----:R-:W-:-:S04]  /*2440*/  SHF.L.U32 R3, R2, 0x1f, RZ ;  /* 0x0000001f02037819 */ /* 0x002fc800000006ff */
[----:B------:R-:W1:Y:S02]  /*2450*/  SYNCS.PHASECHK.TRANS64.TRYWAIT P0, [UR5], R3 ;  /* 0x00000003ff0075a7 */ /* 0x000e640008001105 */
[----:B-1----:R-:W-:Y:S05]  /*2460*/  @!P0 BRA `(.L_x_38) ;  /* 0x0000005c00e08947 */ /* 0x002fea0003800000 */
.L_x_133:
        /* <DEDUP_REMOVED lines=9> */
.L_x_135:
        /* <DEDUP_REMOVED lines=9> */
.L_x_137:
[----:B------:R-:W-:-:S04]  /*2590*/  UIADD3 UR6, UPT, UPT, UR6, 0x1, URZ ;  /* 0x0000000106067890 */ /* 0x000fc8000fffe0ff */
[----:B------:R-:W-:-:S04]  /*25a0*/  UISETP.NE.AND UP0, UPT, UR6, 0x6, UPT ;  /* 0x000000060600788c */ /* 0x000fc8000bf05270 */
[----:B------:R-:W-:Y:S02]  /*25b0*/  USEL UR5, URZ, 0x1, UP0 ;  /* 0x00000001ff057887 */ /* 0x000fe40008000000 */
[----:B------:R-:W-:-:S04]  /*25c0*/  USEL UR6, UR6, URZ, UP0 ;  /* 0x000000ff06067287 */ /* 0x000fc80008000000 */
[----:B------:R-:W-:Y:S01]  /*25d0*/  ULEA UR6, UR6, UR4, 0x3 ;  /* 0x0000000406067291 */ /* 0x000fe2000f8e18ff */
[----:B------:R-:W-:-:S04]  /*25e0*/  LOP3.LUT R2, R2, UR5, RZ, 0x3c, !PT ;  /* 0x0000000502027c12 */ /* 0x000fc8000f8e3cff */
[----:B------:R-:W-:Y:S01]  /*25f0*/  SHF.L.U32 R2, R2, 0x1f, RZ ;  /* 0x0000001f02027819 */ /* 0x000fe200000006ff */
[----:B-1--4-:R-:W-:-:S07]  /*2600*/  IMAD.U32 R0, RZ, RZ, UR6 ;  /* 0x00000006ff007e24 */ /* 0x012fce000f8e00ff */
.L_x_41:
[----:B-1----:R1:W2:Y:S02]  /*2610*/  SYNCS.PHASECHK.TRANS64.TRYWAIT P0, [R0+URZ], R2 ;  /* 0x00000002000075a7 */ /* 0x0022a400080011ff */
[----:B--2---:R-:W-:Y:S05]  /*2620*/  @!P0 NANOSLEEP.SYNCS 0x989680 ;  /* 0x009896800000895d */ /* 0x004fea0003900000 */
[----:B------:R-:W2:Y:S02]  /*2630*/  @!P0 SYNCS.PHASECHK.TRANS64 P0, [R0+URZ], R2 ;  /* 0x00000002000085a7 */ /* 0x000ea400080010ff */
[----:B--2---:R-:W-:Y:S05]  /*2640*/  @P0 EXIT ;  /* 0x000000000000094d */ /* 0x004fea0003800000 */
[----:B------:R-:W-:Y:S05]  /*2650*/  BRA `(.L_x_41) ;  /* 0xfffffffc00ec7947 */ /* 0x000fea000383ffff */
.L_x_17:
[----:B------:R-:W-:-:S04]  /*2660*/  UISETP.NE.AND UP1, UPT, UR37, URZ, UPT ;  /* 0x000000ff2500728c */ /* 0x000fc8000bf25270 */
[----:B------:R-:W-:-:S09]  /*2670*/  UISETP.NE.OR UP1, UPT, UR8, 0x1, UP1 ;  /* 0x000000010800788c */ /* 0x000fd20008f25670 */
[----:B------:R-:W-:Y:S05]  /*2680*/  BRA.U UP1, `(.L_x_42) ;  /* 0x0000000501487547 */ /* 0x000fea000b800000 */
[----:B------:R-:W-:Y:S01]  /*2690*/  ISETP.NE.AND P2, PT, R2, RZ, PT ;  /* 0x000000ff0200720c */ /* 0x000fe20003f45270 */
[----:B------:R-:W-:Y:S01]  /*26a0*/  IMAD.MOV.U32 R12, RZ, RZ, 0x1 ;  /* 0x00000001ff0c7424 */ /* 0x000fe200078e00ff */
[----:B------:R-:W-:Y:S02]  /*26b0*/  CS2R R10, SRZ ;  /* 0x00000000000a7805 */ /* 0x000fe4000001ff00 */
[----:B------:R-:W-:Y:S01]  /*26c0*/  CS2R R8, SRZ ;  /* 0x0000000000087805 */ /* 0x000fe2000001ff00 */
[----:B------:R-:W-:Y:S01]  /*26d0*/  UMOV UR4, 0x400 ;  /* 0x0000040000047882 */ /* 0x000fe20000000000 */
[----:B------:R-:W-:Y:S01]  /*26e0*/  UMOV UR6, URZ ;  /* 0x000000ff00067c82 */ /* 0x000fe20008000000 */
[----:B------:R-:W-:-:S12]  /*26f0*/  ULEA UR37, UR37, UR4, 0x18 ;  /* 0x0000000425257291 */ /* 0x000fd8000f8ec0ff */
.L_x_46:
[----:B------:R-:W-:Y:S02]  /*2700*/  LEA R0, R8, UR37, 0x3 ;  /* 0x0000002508007c11 */ /* 0x000fe4000f8e18ff */
[----:B------:R-:W-:-:S03]  /*2710*/  SHF.L.U32 R4, R9, 0x1f, RZ ;  /* 0x0000001f09047819 */ /* 0x000fc600000006ff */
[----:B------:R-:W-:Y:S01]  /*2720*/  VIADD R5, R0, 0x110 ;  /* 0x0000011000057836 */ /* 0x000fe20000000000 */
[----:B------:R-:W1:Y:S02]  /*2730*/  SYNCS.PHASECHK.TRANS64.TRYWAIT P0, [R0+URZ+0x100], R4 ;  /* 0x00010004000075a7 */ /* 0x000e6400080011ff */
[----:B-1----:R-:W-:Y:S05]  /*2740*/  @!P0 BRA `(.L_x_43) ;  /* 0x0000005c00708947 */ /* 0x002fea0003800000 */
.L_x_138:
[----:B------:R-:W-:Y:S01]  /*2750*/  ULEA UR5, UR6, UR37, 0x3 ;  /* 0x0000002506057291 */ /* 0x000fe2000f8e18ff */
[----:B-1----:R-:W-:Y:S01]  /*2760*/  PRMT R0, RZ, 0x654, R5 ;  /* 0x00000654ff007816 */ /* 0x002fe20000000005 */
[----:B------:R-:W-:Y:S01]  /*2770*/  @!P2 IMAD.MOV.U32 R4, RZ, RZ, 0x10 ;  /* 0x00000010ff04a424 */ /* 0x000fe200078e00ff */
[----:B------:R-:W-:Y:S01]  /*2780*/  SHF.L.U32 R5, R12, 0x1f, RZ ;  /* 0x0000001f0c057819 */ /* 0x000fe200000006ff */
[----:B------:R-:W-:Y:S01]  /*2790*/  UIADD3 UR4, UPT, UPT, UR5, 0xa0, URZ ;  /* 0x000000a005047890 */ /* 0x000fe2000fffe0ff */
[----:B------:R1:W-:Y:S05]  /*27a0*/  SYNCS.ARRIVE.TRANS64.RED.A1T0 RZ, [R0+URZ], RZ ;  /* 0x000000ff00ff79a7 */ /* 0x0003ea00081004ff */
[----:B------:R-:W-:Y:S01]  /*27b0*/  IMAD.U32 R6, RZ, RZ, UR4 ;  /* 0x00000004ff067e24 */ /* 0x000fe2000f8e00ff */
[----:B------:R-:W2:Y:S04]  /*27c0*/  SYNCS.PHASECHK.TRANS64.TRYWAIT P0, [UR5+0xb0], R5 ;  /* 0x0000b005ff0075a7 */ /* 0x000ea80008001105 */
[----:B------:R-:W-:Y:S01]  /*27d0*/  PRMT R6, R2, 0x654, R6 ;  /* 0x0000065402067816 */ /* 0x000fe20000000006 */
[----:B-12---:R-:W-:Y:S06]  /*27e0*/  @!P0 BRA `(.L_x_44) ;  /* 0x0000005c005c8947 */ /* 0x006fec0003800000 */
.L_x_140:
[----:B------:R-:W-:Y:S01]  /*27f0*/  ULEA UR4, UR6, UR37, 0x4 ;  /* 0x0000002506047291 */ /* 0x000fe2000f8e20ff */
[----:B------:R-:W-:Y:S01]  /*2800*/  SEL R3, R6, R3, !P2 ;  /* 0x0000000306037207 */ /* 0x000fe20005000000 */
[----:B------:R-:W-:Y:S01]  /*2810*/  UIADD3 UR5, UPT, UPT, UR5, 0xa0, URZ ;  /* 0x000000a005057890 */ /* 0x000fe2000fffe0ff */
[----:B-1----:R-:W-:Y:S01]  /*2820*/  LEA R0, R11, UR37, 0x3 ;  /* 0x000000250b007c11 */ /* 0x002fe2000f8e18ff */
[----:B------:R-:W-:Y:S01]  /*2830*/  UIADD3 UR4, UPT, UPT, UR4, 0x130, URZ ;  /* 0x0000013004047890 */ /* 0x000fe2000fffe0ff */
[----:B------:R1:W-:Y:S01]  /*2840*/  @!P2 SYNCS.ARRIVE.TRANS64.RED RZ, [R3+URZ], R4 ;  /* 0x0000000403ffa9a7 */ /* 0x0003e200080004ff */
[----:B------:R-:W-:Y:S01]  /*2850*/  UIADD3 UR6, UPT, UPT, UR6, 0x1, URZ ;  /* 0x0000000106067890 */ /* 0x000fe2000fffe0ff */
[----:B------:R-:W-:-:S03]  /*2860*/  VIADD R8, R8, 0x1 ;  /* 0x0000000108087836 */ /* 0x000fc60000000000 */
[----:B------:R-:W-:Y:S02]  /*2870*/  UISETP.NE.AND UP0, UPT, UR6, 0x2, UPT ;  /* 0x000000020600788c */ /* 0x000fe4000bf05270 */
[----:B------:R-:W-:Y:S01]  /*2880*/  ISETP.NE.AND P0, PT, R8, 0x2, PT ;  /* 0x000000020800780c */ /* 0x000fe20003f05270 */
[----:B------:R-:W-:Y:S06]  /*2890*/  UGETNEXTWORKID.BROADCAST [UR4], [UR5] ;  /* 0x00000000040073ca */ /* 0x000fec0008000100 */
[----:B------:R-:W-:Y:S02]  /*28a0*/  USEL UR4, URZ, 0x1, UP0 ;  /* 0x00000001ff047887 */ /* 0x000fe40008000000 */
[----:B------:R-:W-:-:S04]  /*28b0*/  USEL UR6, UR6, URZ, UP0 ;  /* 0x000000ff06067287 */ /* 0x000fc80008000000 */
[----:B------:R-:W-:Y:S02]  /*28c0*/  LOP3.LUT R12, R12, UR4, RZ, 0x3c, !PT ;  /* 0x000000040c0c7c12 */ /* 0x000fe4000f8e3cff */
[----:B-1----:R-:W-:-:S04]  /*28d0*/  SHF.L.U32 R4, R10, 0x1f, RZ ;  /* 0x0000001f0a047819 */ /* 0x002fc800000006ff */
[----:B------:R-:W1:Y:S02]  /*28e0*/  SYNCS.PHASECHK.TRANS64.TRYWAIT P1, [R0+URZ+0xa0], R4 ;  /* 0x0000a004000075a7 */ /* 0x000e6400080211ff */
[----:B-1----:R-:W-:Y:S05]  /*28f0*/  @!P1 BRA `(.L_x_45) ;  /* 0x0000005c00309947 */ /* 0x002fea0003800000 */
.L_x_141:
[C---:B-1----:R-:W-:Y:S01]  /*2900*/  LEA R4, R11.reuse, UR37, 0x4 ;  /* 0x000000250b047c11 */ /* 0x042fe2000f8e20ff */
[----:B------:R-:W-:Y:S01]  /*2910*/  VIADD R0, R0, 0xb0 ;  /* 0x000000b000007836 */ /* 0x000fe20000000000 */
[----:B------:R-:W-:Y:S01]  /*2920*/  SEL R8, R8, RZ, P0 ;  /* 0x000000ff08087207 */ /* 0x000fe20000000000 */
[----:B------:R-:W-:-:S03]  /*2930*/  VIADD R11, R11, 0x1 ;  /* 0x000000010b0b7836 */ /* 0x000fc60000000000 */
[----:B------:R-:W1:Y:S01]  /*2940*/  LDS.128 R4, [R4+0x130] ;  /* 0x0001300004047984 */ /* 0x000e620000000c00 */
[----:B------:R-:W-:Y:S02]  /*2950*/  PRMT R0, RZ, 0x654, R0 ;  /* 0x00000654ff007816 */ /* 0x000fe40000000000 */
[C---:B------:R-:W-:Y:S01]  /*2960*/  ISETP.NE.AND P1, PT, R11.reuse, 0x2, PT ;  /* 0x000000020b00780c */ /* 0x040fe20003f25270 */
[----:B------:R-:W-:Y:S01]  /*2970*/  @!PT LDS RZ, [RZ] ;  /* 0x00000000fffff984 */ /* 0x000fe20000000800 */
[----:B------:R-:W-:Y:S01]  /*2980*/  @!PT LDS RZ, [RZ] ;  /* 0x00000000fffff984 */ /* 0x000fe20000000800 */
[----:B------:R-:W-:Y:S01]  /*2990*/  @!PT LDS RZ, [RZ] ;  /* 0x00000000fffff984 */ /* 0x000fe20000000800 */
[----:B------:R-:W-:Y:S01]  /*29a0*/  @!PT LDS RZ, [RZ] ;  /* 0x00000000fffff984 */ /* 0x000fe20000000800 */
[----:B------:R2:W-:Y:S06]  /*29b0*/  MEMBAR.ALL.CTA ;  /* 0x0000000000007992 */ /* 0x0005ec0000008000 */
[----:B--2---:R-:W2:Y:S01]  /*29c0*/  FENCE.VIEW.ASYNC.S ;  /* 0x00000000000073c6 */ /* 0x004ea20000000000 */
[----:B------:R-:W-:Y:S01]  /*29d0*/  SEL R11, R11, RZ, P1 ;  /* 0x000000ff0b0b7207 */ /* 0x000fe20000800000 */
[----:B--2---:R2:W-:Y:S01]  /*29e0*/  SYNCS.ARRIVE.TRANS64.RED.A1T0 RZ, [R0+URZ], RZ ;  /* 0x000000ff00ff79a7 */ /* 0x0045e200081004ff */
[----:B-1----:R-:W-:-:S02]  /*29f0*/  LOP3.LUT P3, RZ, R6, 0x1, RZ, 0xc0, !PT ;  /* 0x0000000106ff7812 */ /* 0x002fc4000786c0ff */
[----:B------:R-:W-:-:S04]  /*2a00*/  SEL R4, RZ, 0x1, P1 ;  /* 0x00000001ff047807 */ /* 0x000fc80000800000 */
[----:B------:R-:W-:Y:S02]  /*2a10*/  LOP3.LUT R10, R10, R4, RZ, 0x3c, !PT ;  /* 0x000000040a0a7212 */ /* 0x000fe400078e3cff */
[----:B--2---:R-:W-:-:S04]  /*2a20*/  SEL R0, RZ, 0x1, P0 ;  /* 0x00000001ff007807 */ /* 0x004fc80000000000 */
[----:B------:R-:W-:Y:S01]  /*2a30*/  LOP3.LUT R9, R9, R0, RZ, 0x3c, !PT ;  /* 0x0000000009097212 */ /* 0x000fe200078e3cff */
[----:B------:R-:W-:Y:S06]  /*2a40*/  @P3 BRA `(.L_x_46) ;  /* 0xfffffffc002c3947 */ /* 0x000fec000383ffff */
[----:B------:R-:W-:Y:S01]  /*2a50*/  ULEA UR5, UR6, UR37, 0x3 ;  /* 0x0000002506057291 */ /* 0x000fe2000f8e18ff */
[----:B------:R-:W-:-:S08]  /*2a60*/  SHF.L.U32 R2, R12, 0x1f, RZ ;  /* 0x0000001f0c027819 */ /* 0x000fd000000006ff */
[----:B------:R-:W1:Y:S02]  /*2a70*/  SYNCS.PHASECHK.TRANS64 P0, [UR5+0xb0], R2 ;  /* 0x0000b002ff0075a7 */ /* 0x000e640008001005 */
[----:B-1----:R-:W-:Y:S05]  /*2a80*/  @P0 BRA `(.L_x_47) ;  /* 0x0000000000080947 */ /* 0x002fea0003800000 */
[----:B------:R-:W1:Y:S02]  /*2a90*/  SYNCS.PHASECHK.TRANS64.TRYWAIT P0, [UR5+0xb0], R2 ;  /* 0x0000b002ff0075a7 */ /* 0x000e640008001105 */
[----:B-1----:R-:W-:Y:S05]  /*2aa0*/  @!P0 BRA `(.L_x_48) ;  /* 0x0000005800d88947 */ /* 0x002fea0003800000 */
.L_x_47:
[----:B------:R-:W-:-:S04]  /*2ab0*/  UIADD3 UR4, UPT, UPT, UR6, 0x1, URZ ;  /* 0x0000000106047890 */ /* 0x000fc8000fffe0ff */
[----:B------:R-:W-:-:S04]  /*2ac0*/  UISETP.NE.AND UP0, UPT, UR4, 0x2, UPT ;  /* 0x000000020400788c */ /* 0x000fc8000bf05270 */
[----:B------:R-:W-:Y:S02]  /*2ad0*/  USEL UR7, URZ, 0x1, UP0 ;  /* 0x00000001ff077887 */ /* 0x000fe40008000000 */
[----:B------:R-:W-:-:S04]  /*2ae0*/  USEL UR4, UR4, URZ, UP0 ;  /* 0x000000ff04047287 */ /* 0x000fc80008000000 */
[----:B------:R-:W-:Y:S01]  /*2af0*/  ULEA UR4, UR4, UR37, 0x3 ;  /* 0x0000002504047291 */ /* 0x000fe2000f8e18ff */
[----:B-1----:R-:W-:-:S04]  /*2b00*/  LOP3.LUT R2, R12, UR7, RZ, 0x3c, !PT ;  /* 0x000000070c027c12 */ /* 0x002fc8000f8e3cff */
[----:B------:R-:W-:-:S04]  /*2b10*/  SHF.L.U32 R0, R2, 0x1f, RZ ;  /* 0x0000001f02007819 */ /* 0x000fc800000006ff */
[----:B------:R-:W1:Y:S02]  /*2b20*/  SYNCS.PHASECHK.TRANS64 P0, [UR4+0xb0], R0 ;  /* 0x0000b000ff0075a7 */ /* 0x000e640008001004 */
[----:B-1----:R-:W-:Y:S05]  /*2b30*/  @P0 EXIT ;  /* 0x000000000000094d */ /* 0x002fea0003800000 */
[----:B------:R-:W-:Y:S02]  /*2b40*/  SHF.L.U32 R2, R2, 0x1f, RZ ;  /* 0x0000001f02027819 */ /* 0x000fe400000006ff */
[----:B------:R-:W-:-:S07]  /*2b50*/  MOV R0, UR4 ;  /* 0x0000000400007c02 */ /* 0x000fce0008000f00 */
.L_x_49:
[----:B-1----:R1:W2:Y:S02]  /*2b60*/  SYNCS.PHASECHK.TRANS64.TRYWAIT P0, [R0+URZ+0xb0], R2 ;  /* 0x0000b002000075a7 */ /* 0x0022a400080011ff */
[----:B--2---:R-:W-:Y:S05]  /*2b70*/  @!P0 NANOSLEEP.SYNCS 0x989680 ;  /* 0x009896800000895d */ /* 0x004fea0003900000 */
[----:B------:R-:W2:Y:S02]  /*2b80*/  @!P0 SYNCS.PHASECHK.TRANS64 P0, [R0+URZ+0xb0], R2 ;  /* 0x0000b002000085a7 */ /* 0x000ea400080010ff */
[----:B--2---:R-:W-:Y:S05]  /*2b90*/  @P0 EXIT ;  /* 0x000000000000094d */ /* 0x004fea0003800000 */
[----:B------:R-:W-:Y:S05]  /*2ba0*/  BRA `(.L_x_49) ;  /* 0xfffffffc00ec7947 */ /* 0x000fea000383ffff */
.L_x_42:
[----:B------:R-:W-:-:S09]  /*2bb0*/  UISETP.NE.AND UP1, UPT, UR8, URZ, UPT ;  /* 0x000000ff0800728c */ /* 0x000fd2000bf25270 */
[----:B------:R-:W-:Y:S05]  /*2bc0*/  BRA.U UP1, `(.L_x_50) ;  /* 0x0000000d01c87547 */ /* 0x000fea000b800000 */
[----:B------:R-:W-:Y:S01]  /*2bd0*/  UMOV UR4, 0x40 ;  /* 0x0000004000047882 */ /* 0x000fe20000000000 */
[----:B------:R-:W-:Y:S01]  /*2be0*/  NOP ;  /* 0x0000000000007918 */ /* 0x000fe20000000000 */
[----:B------:R-:W-:Y:S01]  /*2bf0*/  ULEA UR4, UR37, UR4, 0x18 ;  /* 0x0000000425047291 */ /* 0x000fe2000f8ec0ff */
[----:B------:R-:W-:Y:S02]  /*2c00*/  UMOV UR5, 0x400 ;  /* 0x0000040000057882 */ /* 0x000fe40000000000 */
[----:B------:R-:W-:-:S06]  /*2c10*/  ULEA UR37, UR37, UR5, 0x18 ;  /* 0x0000000525257291 */ /* 0x000fcc000f8ec0ff */
[----:B------:R-:W1:Y:S02]  /*2c20*/  LDS.U8 R0, [UR4+0x1c] ;  /* 0x00001c04ff007984 */ /* 0x000e640008000000 */
[----:B-1----:R-:W-:-:S13]  /*2c30*/  ISETP.NE.AND P0, PT, R0, RZ, PT ;  /* 0x000000ff0000720c */ /* 0x002fda0003f05270 */
[----:B------:R-:W-:Y:S05]  /*2c40*/  @P0 BRA `(.L_x_51) ;  /* 0x0000000000580947 */ /* 0x000fea0003800000 */
[----:B------:R-:W-:-:S13]  /*2c50*/  ELECT P0, URZ, PT ;  /* 0x0000000000ff782f */ /* 0x000fda0003800000 */
[----:B------:R-:W-:Y:S05]  /*2c60*/  @!P0 BRA `(.L_x_52) ;  /* 0x0000000000608947 */ /* 0x000fea0003800000 */
[----:B------:R-:W-:Y:S01]  /*2c70*/  UMOV UR5, 0x10 ;  /* 0x0000001000057882 */ /* 0x000fe20000000000 */
[----:B------:R-:W-:Y:S01]  /*2c80*/  HFMA2 R0, -RZ, RZ, 0, 5.9604644775390625e-08 ;  /* 0x00000001ff007431 */ /* 0x000fe200000001ff */
[----:B------:R-:W-:-:S03]  /*2c90*/  MOV R2, 0xffff ;  /* 0x0000ffff00027802 */ /* 0x000fc60000000f00 */
[----:B------:R-:W-:Y:S04]  /*2ca0*/  DEPBAR.LE SB1, 0x36 ;  /* 0x00009d800000791a */ /* 0x000fe80000000000 */
[----:B------:R-:W1:Y:S02]  /*2cb0*/  UTCATOMSWS.FIND_AND_SET.ALIGN UP0, UR5, UR5 ;  /* 0x00000005000575e3 */ /* 0x000e640008000800 */
[----:B-1----:R-:W-:Y:S01]  /*2cc0*/  MOV R3, UR5 ;  /* 0x0000000500037c02 */ /* 0x002fe20008000f00 */
[----:B------:R-:W-:Y:S06]  /*2cd0*/  BRA.U UP0, `(.L_x_53) ;  /* 0x0000000100187547 */ /* 0x000fec000b800000 */
.L_x_54:
[----:B------:R-:W-:Y:S05]  /*2ce0*/  NANOSLEEP 0x64 ;  /* 0x000000640000795d */ /* 0x000fea0003800000 */
[----:B------:R-:W-:-:S05]  /*2cf0*/  UMOV UR5, 0x10 ;  /* 0x0000001000057882 */ /* 0x000fca0000000000 */
[----:B------:R-:W-:Y:S04]  /*2d00*/  DEPBAR.LE SB1, 0x36 ;  /* 0x00009d800000791a */ /* 0x000fe80000000000 */
[----:B------:R-:W1:Y:S02]  /*2d10*/  UTCATOMSWS.FIND_AND_SET.ALIGN UP0, UR5, UR5 ;  /* 0x00000005000575e3 */ /* 0x000e640008000800 */
[----:B-1----:R-:W-:Y:S01]  /*2d20*/  MOV R3, UR5 ;  /* 0x0000000500037c02 */ /* 0x002fe20008000f00 */
[----:B------:R-:W-:Y:S05]  /*2d30*/  BRA.U !UP0, `(.L_x_54) ;  /* 0xfffffffd08e87547 */ /* 0x000fea000b83ffff */
.L_x_53:
[-C--:B------:R-:W-:Y:S02]  /*2d40*/  SHF.L.U32 R2, R2, R3.reuse, RZ ;  /* 0x0000000302027219 */ /* 0x080fe400000006ff */
[----:B------:R-:W-:Y:S01]  /*2d50*/  SHF.L.U32 R0, R0, R3, RZ ;  /* 0x0000000300007219 */ /* 0x000fe200000006ff */
[----:B------:R-:W-:Y:S02]  /*2d60*/  IMAD.SHL.U32 R3, R3, 0x20, RZ ;  /* 0x0000002003037824 */ /* 0x000fe400078e00ff */
[----:B------:R1:W-:Y:S04]  /*2d70*/  ATOMS.OR RZ, [UR4+0x14], R2 ;  /* 0x00001402ffff798c */ /* 0x0003e8000b000004 */
[----:B------:R1:W-:Y:S04]  /*2d80*/  ATOMS.OR RZ, [UR4+0x18], R0 ;  /* 0x00001800ffff798c */ /* 0x0003e8000b000004 */
[----:B------:R1:W-:Y:S01]  /*2d90*/  STS [UR37+0x150], R3 ;  /* 0x00015003ff007988 */ /* 0x0003e20008000825 */
[----:B------:R-:W-:Y:S05]  /*2da0*/  BRA `(.L_x_52) ;  /* 0x0000000000107947 */ /* 0x000fea0003800000 */
.L_x_51:
[----:B------:R-:W-:Y:S02]  /*2db0*/  MOV R0, 0xffffffff ;  /* 0xffffffff00007802 */ /* 0x000fe40000000f00 */
[----:B------:R-:W-:-:S03]  /*2dc0*/  MOV R2, 0x2df0 ;  /* 0x00002df000027802 */ /* 0x000fc60000000f00 */
[----:B------:R1:W-:Y:S04]  /*2dd0*/  STS [UR37+0x150], R0 ;  /* 0x00015000ff007988 */ /* 0x0003e80008000825 */
[----:B-1-3-5:R-:W-:Y:S05]  /*2de0*/  CALL.REL.NOINC `($__internal_1_$__cuda_sm10x_tcgen05_guardrail_trap_phase_invalid_during_alloc) ;  /* 0x0000005c00dc7944 */ /* 0x02afea0003c00000 */
.L_x_52:
[----:B------:R-:W-:Y:S05]  /*2df0*/  WARPSYNC.ALL ;  /* 0x0000000000007948 */ /* 0x000fea0003800000 */
[----:B------:R-:W2:Y:S01]  /*2e00*/  S2UR UR9, SR_CgaCtaId ;  /* 0x00000000000979c3 */ /* 0x000ea20000008800 */
[----:B------:R-:W-:Y:S01]  /*2e10*/  UMOV UR4, 0x400 ;  /* 0x0000040000047882 */ /* 0x000fe20000000000 */
[----:B------:R-:W-:-:S06]  /*2e20*/  NOP ;  /* 0x0000000000007918 */ /* 0x000fcc0000000000 */
[----:B------:R-:W-:Y:S06]  /*2e30*/  BAR.ARV 0x6, 0xa0 ;  /* 0x0182800000007b1d */ /* 0x000fec0000002000 */
[----:B------:R-:W4:Y:S01]  /*2e40*/  LDCU UR5, c[0x0][0x38c] ;  /* 0x00007180ff0577ac */ /* 0x000f220008000800 */
[----:B------:R-:W-:Y:S01]  /*2e50*/  IMAD.MOV.U32 R11, RZ, RZ, 0x1 ;  /* 0x00000001ff0b7424 */ /* 0x000fe200078e00ff */
[----:B------:R-:W-:Y:S01]  /*2e60*/  CS2R R8, SRZ ;  /* 0x0000000000087805 */ /* 0x000fe2000001ff00 */
[----:B------:R-:W-:Y:S01]  /*2e70*/  IMAD.MOV.U32 R10, RZ, RZ, RZ ;  /* 0x000000ffff0a7224 */ /* 0x000fe200078e00ff */
[----:B------:R-:W-:Y:S01]  /*2e80*/  UMOV UR12, URZ ;  /* 0x000000ff000c7c82 */ /* 0x000fe20008000000 */
[----:B------:R-:W-:Y:S01]  /*2e90*/  UMOV UR11, URZ ;  /* 0x000000ff000b7c82 */ /* 0x000fe20008000000 */
[----:B------:R-:W-:Y:S01]  /*2ea0*/  UMOV UR22, 0x0 ;  /* 0x0000000000167882 */ /* 0x000fe20000000000 */
[----:B------:R-:W-:Y:S01]  /*2eb0*/  UMOV UR23, 0x4300010 ;  /* 0x0430001000177882 */ /* 0x000fe20000000000 */
[----:B------:R-:W-:Y:S01]  /*2ec0*/  UMOV UR20, 0x0 ;  /* 0x0000000000147882 */ /* 0x000fe20000000000 */
[----:B------:R-:W-:Y:S01]  /*2ed0*/  UMOV UR21, 0x4300010 ;  /* 0x0430001000157882 */ /* 0x000fe20000000000 */
[----:B--2---:R-:W-:Y:S01]  /*2ee0*/  ULEA UR9, UR9, UR4, 0x18 ;  /* 0x0000000409097291 */ /* 0x004fe2000f8ec0ff */
[----:B------:R-:W2:Y:S03]  /*2ef0*/  LDCU UR4, c[0x0][0x38c] ;  /* 0x00007180ff0477ac */ /* 0x000ea60008000800 */
[----:B------:R-:W-:-:S02]  /*2f00*/  UIADD3 UR10, UPT, UPT, UR9, 0x6800, URZ ;  /* 0x00006800090a7890 */ /* 0x000fc4000fffe0ff */
[----:B----4-:R-:W-:-:S03]  /*2f10*/  UISETP.GE.AND UP3, UPT, UR5, 0x1, UPT ;  /* 0x000000010500788c */ /* 0x010fc6000bf66270 */
[----:B-1----:R-:W1:Y:S01]  /*2f20*/  LDS R0, [UR9+0x150] ;  /* 0x00015009ff007984 */ /* 0x002e620008000800 */
[----:B------:R-:W-:Y:S01]  /*2f30*/  USHF.R.U32.HI UR10, URZ, 0x4, UR10 ;  /* 0x00000004ff0a7899 */ /* 0x000fe2000801160a */
[----:B------:R-:W-:Y:S01]  /*2f40*/  UMOV UR26, 0x0 ;  /* 0x00000000001a7882 */ /* 0x000fe20000000000 */
[----:B------:R-:W-:Y:S02]  /*2f50*/  UMOV UR27, 0x4300010 ;  /* 0x04300010001b7882 */ /* 0x000fe40000000000 */
[----:B------:R-:W-:Y:S01]  /*2f60*/  ULOP3.LUT UR10, UR10, 0x3fff, URZ, 0xc0, !UPT ;  /* 0x00003fff0a0a7892 */ /* 0x000fe2000f8ec0ff */
[----:B------:R-:W-:Y:S01]  /*2f70*/  UMOV UR24, 0x0 ;  /* 0x0000000000187882 */ /* 0x000fe20000000000 */
[----:B------:R-:W-:Y:S02]  /*2f80*/  UMOV UR25, 0x4300010 ;  /* 0x0430001000197882 */ /* 0x000fe40000000000 */
[----:B------:R-:W-:Y:S02]  /*2f90*/  ULOP3.LUT UR10, UR10, 0x10000, URZ, 0xfc, !UPT ;  /* 0x000100000a0a7892 */ /* 0x000fe4000f8efcff */
[----:B--2---:R-:W-:-:S04]  /*2fa0*/  UIADD3 UR4, UPT, UPT, UR4, 0x3f, URZ ;  /* 0x0000003f04047890 */ /* 0x004fc8000fffe0ff */
[----:B------:R-:W-:-:S04]  /*2fb0*/  USHF.R.S32.HI UR8, URZ, 0x1f, UR4 ;  /* 0x0000001fff087899 */ /* 0x000fc80008011404 */
[----:B------:R-:W-:Y:S02]  /*2fc0*/  ULEA.HI UR8, UR8, UR4, URZ, 0x6 ;  /* 0x0000000408087291 */ /* 0x000fe4000f8f30ff */
[----:B------:R-:W-:Y:S02]  /*2fd0*/  UIADD3 UR4, UPT, UPT, UR9, 0x12800, URZ ;  /* 0x0001280009047890 */ /* 0x000fe4000fffe0ff */
[----:B------:R-:W-:Y:S02]  /*2fe0*/  USHF.R.S32.HI UR8, URZ, 0x6, UR8 ;  /* 0x00000006ff087899 */ /* 0x000fe40008011408 */
[----:B------:R-:W-:Y:S02]  /*2ff0*/  USHF.R.U32.HI UR4, URZ, 0x4, UR4 ;  /* 0x00000004ff047899 */ /* 0x000fe40008011604 */
[----:B------:R-:W-:Y:S02]  /*3000*/  UISETP.LT.AND UP0, UPT, UR8, 0x1, UPT ;  /* 0x000000010800788c */ /* 0x000fe4000bf01270 */
[----:B------:R-:W-:-:S02]  /*3010*/  ULOP3.LUT UR4, UR4, 0x3fff, URZ, 0xc0, !UPT ;  /* 0x00003fff04047892 */ /* 0x000fc4000f8ec0ff */
[----:B------:R-:W-:Y:S02]  /*3020*/  USEL UR16, UR8, 0x1, !UP0 ;  /* 0x0000000108107887 */ /* 0x000fe4000c000000 */
[----:B------:R-:W-:Y:S02]  /*3030*/  ULOP3.LUT UR4, UR4, 0x10000, URZ, 0xfc, !UPT ;  /* 0x0001000004047892 */ /* 0x000fe4000f8efcff */
[----:B------:R-:W-:Y:S01]  /*3040*/  UIADD3 UR16, UPT, UPT, -UR16, URZ, URZ ;  /* 0x000000ff10107290 */ /* 0x000fe2000fffe1ff */
[----:B-1----:R-:W-:-:S15]  /*3050*/  R2UR UR13, R0 ;  /* 0x00000000000d72ca */ /* 0x002fde00000e0000 */
.L_x_61:
[----:B------:R-:W-:Y:S02]  /*3060*/  LEA R0, R10, UR9, 0x3 ;  /* 0x000000090a007c11 */ /* 0x000fe4000f8e18ff */
[----:B------:R-:W-:Y:S02]  /*3070*/  SHF.L.U32 R2, R9, 0x1f, RZ ;  /* 0x0000001f09027819 */ /* 0x000fe400000006ff */
[----:B------:R-:W-:Y:S01]  /*3080*/  PLOP3.LUT P0, PT, PT, PT, UP3, 0x80, 0x8 ;  /* 0x000000000008781c */ /* 0x000fe20003f0f038 */
[----:B------:R-:W-:Y:S01]  /*3090*/  VIADD R3, R0, 0xb0 ;  /* 0x000000b000037836 */ /* 0x000fe20000000000 */
[----:B-1----:R-:W1:Y:S02]  /*30a0*/  SYNCS.PHASECHK.TRANS64.TRYWAIT P1, [R0+URZ+0xa0], R2 ;  /* 0x0000a002000075a7 */ /* 0x002e6400080211ff */
[----:B-1--4-:R-:W-:Y:S09]  /*30b0*/  @!P1 BRA `(.L_x_55) ;  /* 0x00000054006c9947 */ /* 0x012ff20003800000 */
.L_x_143:
[----:B------:R-:W-:Y:S01]  /*30c0*/  LEA R4, R10, UR9, 0x4 ;  /* 0x000000090a047c11 */ /* 0x000fe2000f8e20ff */
[----:B------:R-:W-:Y:S01]  /*30d0*/  @UP3 ULEA UR5, UR11, UR9, 0x3 ;  /* 0x000000090b053291 */ /* 0x000fe2000f8e18ff */
[----:B------:R-:W-:Y:S01]  /*30e0*/  PLOP3.LUT P2, PT, PT, PT, PT, 0x80, 0x8 ;  /* 0x000000000008781c */ /* 0x000fe20003f4f070 */
[----:B------:R-:W-:Y:S01]  /*30f0*/  ULEA UR14, UR12, UR9, 0x3 ;  /* 0x000000090c0e7291 */ /* 0x000fe2000f8e18ff */
[----:B------:R-:W-:Y:S01]  /*3100*/  PRMT R3, RZ, 0x654, R3 ;  /* 0x00000654ff037816 */ /* 0x000fe20000000003 */
[----:B------:R-:W-:Y:S01]  /*3110*/  ULEA.HI UR15, UR12, UR12, URZ, 0x1 ;  /* 0x0000000c0c0f7291 */ /* 0x000fe2000f8f08ff */
[----:B------:R-:W2:Y:S01]  /*3120*/  LDS.128 R4, [R4+0x130] ;  /* 0x0001300004047984 */ /* 0x000ea20000000c00 */
[----:B-1----:R-:W-:Y:S02]  /*3130*/  @P0 SHF.L.U32 R2, R8, 0x1f, RZ ;  /* 0x0000001f08020819 */ /* 0x002fe400000006ff */
[----:B------:R-:W-:Y:S01]  /*3140*/  SHF.L.U32 R0, R11, 0x1f, RZ ;  /* 0x0000001f0b007819 */ /* 0x000fe200000006ff */
[----:B------:R-:W-:Y:S01]  /*3150*/  @!PT LDS RZ, [RZ] ;  /* 0x00000000fffff984 */ /* 0x000fe20000000800 */
[----:B------:R-:W-:Y:S01]  /*3160*/  @!PT LDS RZ, [RZ] ;  /* 0x00000000fffff984 */ /* 0x000fe20000000800 */
[----:B------:R-:W-:Y:S01]  /*3170*/  @!PT LDS RZ, [RZ] ;  /* 0x00000000fffff984 */ /* 0x000fe20000000800 */
[----:B------:R-:W-:Y:S01]  /*3180*/  @!PT LDS RZ, [RZ] ;  /* 0x00000000fffff984 */ /* 0x000fe20000000800 */
[----:B------:R1:W-:Y:S06]  /*3190*/  MEMBAR.ALL.CTA ;  /* 0x0000000000007992 */ /* 0x0003ec0000008000 */
[----:B-1----:R-:W1:Y:S02]  /*31a0*/  FENCE.VIEW.ASYNC.S ;  /* 0x00000000000073c6 */ /* 0x002e640000000000 */
[----:B-1----:R1:W-:Y:S01]  /*31b0*/  SYNCS.ARRIVE.TRANS64.RED.A1T0 RZ, [R3+URZ], RZ ;  /* 0x000000ff03ff79a7 */ /* 0x0023e200081004ff */
[----:B------:R1:W4:Y:S01]  /*31c0*/  @P0 SYNCS.PHASECHK.TRANS64.TRYWAIT P2, [UR5], R2 ;  /* 0x00000002ff0005a7 */ /* 0x0003220008041105 */
[----:B------:R-:W-:-:S02]  /*31d0*/  ULOP3.LUT UR5, UR15, 0xffe, URZ, 0xc0, !UPT ;  /* 0x00000ffe0f057892 */ /* 0x000fc4000f8ec0ff */
[----:B------:R-:W-:Y:S01]  /*31e0*/  USHF.R.U32.HI UR15, URZ, 0x1, UR15 ;  /* 0x00000001ff0f7899 */ /* 0x000fe2000801160f */
[----:B--2---:R-:W-:Y:S01]  /*31f0*/  LOP3.LUT P1, RZ, R6, 0x1, RZ, 0xc0, !PT ;  /* 0x0000000106ff7812 */ /* 0x004fe2000782c0ff */
[----:B------:R-:W-:Y:S02]  /*3200*/  UIADD3 UR5, UPT, UPT, -UR5, UR12, URZ ;  /* 0x0000000c05057290 */ /* 0x000fe4000fffe1ff */
[----:B------:R-:W-:-:S04]  /*3210*/  UIMAD UR15, UR15, 0xc0, UR13 ;  /* 0x000000c00f0f78a4 */ /* 0x000fc8000f8e020d */
[----:B------:R-:W-:Y:S01]  /*3220*/  ULEA UR15, UR5, UR15, 0x14 ;  /* 0x0000000f050f7291 */ /* 0x000fe2000f8ea0ff */
[----:B------:R-:W2:Y:S02]  /*3230*/  SYNCS.PHASECHK.TRANS64.TRYWAIT P0, [UR14+0xe0], R0 ;  /* 0x0000e000ff0075a7 */ /* 0x000ea4000800110e */
[----:B-12-4-:R-:W-:Y:S09]  /*3240*/  @!P0 BRA `(.L_x_56) ;  /* 0x00000054001c8947 */ /* 0x016ff20003800000 */
.L_x_145:
[----:B------:R-:W-:Y:S01]  /*3250*/  IADD3 R10, PT, PT, R10, 0x1, RZ ;  /* 0x000000010a0a7810 */ /* 0x000fe20007ffe0ff */
[----:B------:R-:W-:Y:S06]  /*3260*/  BRA.U !UP3, `(.L_x_57) ;  /* 0x000000010bc07547 */ /* 0x000fec000b800000 */
[----:B------:R-:W-:Y:S01]  /*3270*/  UPLOP3.LUT UP4, UPT, UPT, UPT, UPT, 0x40, 0x4 ;  /* 0x000000000004789c */ /* 0x000fe20003f8e870 */
[----:B------:R-:W-:Y:S01]  /*3280*/  UMOV UR18, UR16 ;  /* 0x0000001000127c82 */ /* 0x000fe20008000000 */
[----:B------:R-:W-:Y:S01]  /*3290*/  UMOV UR17, UR8 ;  /* 0x0000000800117c82 */ /* 0x000fe20008000000 */
[----:B------:R-:W-:-:S08]  /*32a0*/  UMOV UR5, UR11 ;  /* 0x0000000b00057c82 */ /* 0x000fd00008000000 */
.L_x_60:
[----:B------:R-:W-:Y:S02]  /*32b0*/  UIADD3 UR18, UPT, UPT, UR18, 0x1, URZ ;  /* 0x0000000112127890 */ /* 0x000fe4000fffe0ff */
[----:B--2---:R-:W-:Y:S02]  /*32c0*/  ULEA UR7, UR5, UR9, 0x3 ;  /* 0x0000000905077291 */ /* 0x004fe4000f8e18ff */
[----:B------:R-:W-:Y:S01]  /*32d0*/  UISETP.NE.AND UP0, UPT, UR18, URZ, UPT ;  /* 0x000000ff1200728c */ /* 0x000fe2000bf05270 */
[----:B----4-:R-:W-:Y:S10]  /*32e0*/  @P2 BRA `(.L_x_58) ;  /* 0x00000000000c2947 */ /* 0x010ff40003800000 */
[----:B-1----:R-:W-:Y:S04]  /*32f0*/  SHF.L.U32 R2, R8, 0x1f, RZ ;  /* 0x0000001f08027819 */ /* 0x002fe800000006ff */
[----:B------:R-:W1:Y:S02]  /*3300*/  SYNCS.PHASECHK.TRANS64.TRYWAIT P0, [UR7], R2 ;  /* 0x00000002ff0075a7 */ /* 0x000e640008001107 */
[----:B-1----:R-:W-:Y:S05]  /*3310*/  @!P0 BRA `(.L_x_59) ;  /* 0x0000005400008947 */ /* 0x002fea0003800000 */
.L_x_58:
[----:B------:R-:W-:Y:S01]  /*3320*/  UISETP.NE.AND UP1, UPT, UR17, 0x1, UPT ;  /* 0x000000011100788c */ /* 0x000fe2000bf25270 */
[----:B------:R-:W-:Y:S01]  /*3330*/  PLOP3.LUT P2, PT, PT, PT, PT, 0x80, 0x8 ;  /* 0x000000000008781c */ /* 0x000fe20003f4f070 */
[----:B------:R-:W-:Y:S02]  /*3340*/  UIADD3 UR11, UPT, UPT, UR5, 0x1, URZ ;  /* 0x00000001050b7890 */ /* 0x000fe4000fffe0ff */
[----:B------:R-:W-:Y:S02]  /*3350*/  UIMAD UR6, UR5, 0x600, UR4 ;  /* 0x00000600050678a4 */ /* 0x000fe4000f8e0204 */
[----:B------:R-:W-:Y:S01]  /*3360*/  UISETP.NE.AND UP2, UPT, UR11, 0x6, UPT ;  /* 0x000000060b00788c */ /* 0x000fe2000bf45270 */
[----:B------:R-:W-:Y:S01]  /*3370*/  PLOP3.LUT P0, PT, PT, PT, UP1, 0x80, 0x8 ;  /* 0x000000000008781c */ /* 0x000fe20003f0f018 */
[----:B------:R-:W-:Y:S02]  /*3380*/  UIADD3 UR40, UPT, UPT, UR6, 0x2, URZ ;  /* 0x0000000206287890 */ /* 0x000fe4000fffe0ff */
[----:B------:R-:W-:Y:S02]  /*3390*/  USEL UR28, URZ, 0x1, UP2 ;  /* 0x00000001ff1c7887 */ /* 0x000fe40009000000 */
[----:B------:R-:W-:Y:S02]  /*33a0*/  USEL UR11, UR11, URZ, UP2 ;  /* 0x000000ff0b0b7287 */ /* 0x000fe40009000000 */
[----:B------:R-:W-:Y:S02]  /*33b0*/  UIADD3 UR36, UPT, UPT, UR6, 0x4, URZ ;  /* 0x0000000406247890 */ /* 0x000fe4000fffe0ff */
[----:B------:R-:W-:Y:S01]  /*33c0*/  @UP1 ULEA UR19, UR11, UR9, 0x3 ;  /* 0x000000090b131291 */ /* 0x000fe2000f8e18ff */
[----:B------:R-:W-:Y:S01]  /*33d0*/  LOP3.LUT R8, R8, UR28, RZ, 0x3c, !PT ;  /* 0x0000001c08087c12 */ /* 0x000fe2000f8e3cff */
[----:B------:R-:W-:Y:S02]  /*33e0*/  ULEA UR28, UR5, UR10, 0x9 ;  /* 0x0000000a051c7291 */ /* 0x000fe4000f8e48ff */
[----:B------:R-:W-:Y:S01]  /*33f0*/  UIADD3 UR32, UPT, UPT, UR6, 0x6, URZ ;  /* 0x0000000606207890 */ /* 0x000fe2000fffe0ff */
[----:B-1----:R-:W-:Y:S01]  /*3400*/  @P0 SHF.L.U32 R0, R8, 0x1f, RZ ;  /* 0x0000001f08000819 */ /* 0x002fe200000006ff */
[----:B------:R-:W-:Y:S02]  /*3410*/  UIADD3 UR38, UPT, UPT, UR28, 0x2, URZ ;  /* 0x000000021c267890 */ /* 0x000fe4000fffe0ff */
[----:B------:R-:W-:Y:S01]  /*3420*/  UIADD3 UR34, UPT, UPT, UR28, 0x4, URZ ;  /* 0x000000041c227890 */ /* 0x000fe2000fffe0ff */
[----:B------:R2:W4:Y:S01]  /*3430*/  @P0 SYNCS.PHASECHK.TRANS64.TRYWAIT P2, [UR19], R0 ;  /* 0x00000000ff0005a7 */ /* 0x0005220008041113 */
[----:B------:R-:W-:Y:S02]  /*3440*/  UIADD3 UR30, UPT, UPT, UR28, 0x6, URZ ;  /* 0x000000061c1e7890 */ /* 0x000fe4000fffe0ff */
[----:B------:R-:W-:Y:S02]  /*3450*/  UIADD3 UR19, UPT, UPT, UR7, 0x30, URZ ;  /* 0x0000003007137890 */ /* 0x000fe4000fffe0ff */
[----:B------:R-:W-:Y:S01]  /*3460*/  UIADD3 UR17, UPT, UPT, UR17, -0x1, URZ ;  /* 0xffffffff11117890 */ /* 0x000fe2000fffe0ff */
[----:B------:R-:W-:Y:S01]  /*3470*/  UMOV UR7, 0x40004040 ;  /* 0x4000404000077882 */ /* 0x000fe20000000000 */
[----:B------:R-:W-:Y:S01]  /*3480*/  UMOV UR29, 0x40004040 ;  /* 0x40004040001d7882 */ /* 0x000fe20000000000 */
[----:B------:R-:W-:Y:S01]  /*3490*/  UMOV UR41, 0x40004040 ;  /* 0x4000404000297882 */ /* 0x000fe20000000000 */
[----:B------:R2:W-:Y:S01]  /*34a0*/  UTCHMMA gdesc[UR28], gdesc[UR6], tmem[UR15], tmem[UR22], idesc[UR23], UP4 ;  /* 0x00ff16061c0075ea */ /* 0x0005e2000a00000f */
[----:B------:R-:W-:Y:S01]  /*34b0*/  UPLOP3.LUT UP4, UPT, UPT, UPT, UPT, 0x80, 0x8 ;  /* 0x000000000008789c */ /* 0x000fe20003f8f070 */
[----:B------:R-:W-:Y:S01]  /*34c0*/  UMOV UR39, 0x40004040 ;  /* 0x4000404000277882 */ /* 0x000fe20000000000 */
[----:B------:R-:W-:Y:S01]  /*34d0*/  UMOV UR37, 0x40004040 ;  /* 0x4000404000257882 */ /* 0x000fe20000000000 */
[----:B------:R2:W-:Y:S01]  /*34e0*/  UTCHMMA gdesc[UR38], gdesc[UR40], tmem[UR15], tmem[UR20], idesc[UR21], UPT ;  /* 0x00ff1428260075ea */ /* 0x0005e2000b80000f */
[----:B------:R-:W-:Y:S01]  /*34f0*/  UMOV UR35, 0x40004040 ;  /* 0x4000404000237882 */ /* 0x000fe20000000000 */
[----:B------:R-:W-:Y:S01]  /*3500*/  UMOV UR33, 0x40004040 ;  /* 0x4000404000217882 */ /* 0x000fe20000000000 */
[----:B------:R-:W-:Y:S01]  /*3510*/  UMOV UR31, 0x40004040 ;  /* 0x40004040001f7882 */ /* 0x000fe20000000000 */
[----:B------:R2:W-:Y:S01]  /*3520*/  UTCHMMA gdesc[UR34], gdesc[UR36], tmem[UR15], tmem[UR26], idesc[UR27], UPT ;  /* 0x00ff1a24220075ea */ /* 0x0005e2000b80000f */
[----:B------:R2:W-:Y:S01]  /*3530*/  UTCHMMA gdesc[UR30], gdesc[UR32], tmem[UR15], tmem[UR24], idesc[UR25], UPT ;  /* 0x00ff18201e0075ea */ /* 0x0005e2000b80000f */
[----:B------:R2:W-:Y:S01]  /*3540*/  UTCBAR [UR19], URZ ;  /* 0x000000ff130073e9 */ /* 0x0005e200080000ff */
[----:B------:R-:W-:Y:S01]  /*3550*/  UMOV UR5, UR11 ;  /* 0x0000000b00057c82 */ /* 0x000fe20008000000 */
[----:B------:R-:W-:Y:S05]  /*3560*/  BRA.U UP0, `(.L_x_60) ;  /* 0xfffffffd00507547 */ /* 0x000fea000b83ffff */
.L_x_57:
[----:B------:R-:W-:Y:S01]  /*3570*/  UIADD3 UR12, UPT, UPT, UR12, 0x1, URZ ;  /* 0x000000010c0c7890 */ /* 0x000fe2000fffe0ff */
[C---:B------:R-:W-:Y:S01]  /*3580*/  ISETP.NE.AND P0, PT, R10.reuse, 0x2, PT ;  /* 0x000000020a00780c */ /* 0x040fe20003f05270 */
[----:B------:R-:W-:Y:S02]  /*3590*/  UIADD3 UR14, UPT, UPT, UR14, 0xc0, URZ ;  /* 0x000000c00e0e7890 */ /* 0x000fe4000fffe0ff */
[----:B------:R-:W-:Y:S01]  /*35a0*/  UISETP.NE.AND UP0, UPT, UR12, 0x4, UPT ;  /* 0x000000040c00788c */ /* 0x000fe2000bf05270 */
[----:B-12---:R-:W-:Y:S02]  /*35b0*/  SEL R0, RZ, 0x1, P0 ;  /* 0x00000001ff007807 */ /* 0x006fe40000000000 */
[----:B------:R-:W-:Y:S01]  /*35c0*/  SEL R10, R10, RZ, P0 ;  /* 0x000000ff0a0a7207 */ /* 0x000fe20000000000 */
[----:B------:R-:W-:Y:S01]  /*35d0*/  USEL UR5, URZ, 0x1, UP0 ;  /* 0x00000001ff057887 */ /* 0x000fe20008000000 */
[----:B------:R-:W-:Y:S01]  /*35e0*/  LOP3.LUT R9, R9, R0, RZ, 0x3c, !PT ;  /* 0x0000000009097212 */ /* 0x000fe200078e3cff */
[----:B------:R-:W-:Y:S01]  /*35f0*/  USEL UR12, UR12, URZ, UP0 ;  /* 0x000000ff0c0c7287 */ /* 0x000fe20008000000 */
[----:B------:R1:W-:Y:S03]  /*3600*/  UTCBAR [UR14], URZ ;  /* 0x000000ff0e0073e9 */ /* 0x0003e600080000ff */
[----:B------:R-:W-:Y:S01]  /*3610*/  LOP3.LUT R11, R11, UR5, RZ, 0x3c, !PT ;  /* 0x000000050b0b7c12 */ /* 0x000fe2000f8e3cff */
[----:B------:R-:W-:Y:S07]  /*3620*/  @P1 BRA `(.L_x_61) ;  /* 0xfffffff8008c1947 */ /* 0x000fee000383ffff */
[----:B------:R-:W2:Y:S01]  /*3630*/  S2UR UR4, SR_CgaCtaId ;  /* 0x00000000000479c3 */ /* 0x000ea20000008800 */
[----:B------:R-:W-:Y:S01]  /*3640*/  ELECT P0, URZ, PT ;  /* 0x0000000000ff782f */ /* 0x000fe20003800000 */
[----:B------:R-:W-:Y:S01]  /*3650*/  IMAD.MOV.U32 R0, RZ, RZ, 0x1 ;  /* 0x00000001ff007424 */ /* 0x000fe200078e00ff */
[----:B------:R-:W-:Y:S01]  /*3660*/  UIADD3 UR9, UPT, UPT, UR9, 0xe0, URZ ;  /* 0x000000e009097890 */ /* 0x000fe2000fffe0ff */
[----:B------:R-:W-:Y:S01]  /*3670*/  SHF.L.U32 R2, R11, 0x1f, RZ ;  /* 0x0000001f0b027819 */ /* 0x000fe200000006ff */
[----:B------:R-:W-:-:S03]  /*3680*/  UMOV UR5, 0x40 ;  /* 0x0000004000057882 */ /* 0x000fc60000000000 */
[----:B------:R-:W-:Y:S01]  /*3690*/  UVIRTCOUNT.DEALLOC.SMPOOL 0x80 ;  /* 0x000000800000784c */ /* 0x000fe20000000000 */
[----:B--2---:R-:W-:Y:S02]  /*36a0*/  ULEA UR4, UR4, UR5, 0x18 ;  /* 0x0000000504047291 */ /* 0x004fe4000f8ec0ff */
[----:B------:R-:W-:-:S07]  /*36b0*/  ULEA UR5, UR12, UR9, 0x3 ;  /* 0x000000090c057291 */ /* 0x000fce000f8e18ff */
[----:B------:R2:W-:Y:S02]  /*36c0*/  @P0 STS.U8 [UR4+0x1c], R0 ;  /* 0x00001c00ff000988 */ /* 0x0005e40008000004 */
[----:B------:R-:W3:Y:S02]  /*36d0*/  SYNCS.PHASECHK.TRANS64.TRYWAIT P0, [UR5], R2 ;  /* 0x00000002ff0075a7 */ /* 0x000ee40008001105 */
[----:B--23--:R-:W-:Y:S05]  /*36e0*/  @!P0 BRA `(.L_x_62) ;  /* 0x0000005000248947 */ /* 0x00cfea0003800000 */
.L_x_148:
[----:B------:R-:W-:-:S04]  /*36f0*/  UIADD3 UR6, UPT, UPT, UR12, 0x1, URZ ;  /* 0x000000010c067890 */ /* 0x000fc8000fffe0ff */
[----:B------:R-:W-:-:S04]  /*3700*/  UISETP.NE.AND UP0, UPT, UR6, 0x4, UPT ;  /* 0x000000040600788c */ /* 0x000fc8000bf05270 */
[----:B------:R-:W-:Y:S02]  /*3710*/  USEL UR7, URZ, 0x1, UP0 ;  /* 0x00000001ff077887 */ /* 0x000fe40008000000 */
[----:B------:R-:W-:-:S04]  /*3720*/  USEL UR6, UR6, URZ, UP0 ;  /* 0x000000ff06067287 */ /* 0x000fc80008000000 */
[----:B------:R-:W-:Y:S01]  /*3730*/  ULEA UR5, UR6, UR9, 0x3 ;  /* 0x0000000906057291 */ /* 0x000fe2000f8e18ff */
[----:B--2---:R-:W-:-:S04]  /*3740*/  LOP3.LUT R2, R11, UR7, RZ, 0x3c, !PT ;  /* 0x000000070b027c12 */ /* 0x004fc8000f8e3cff */
[----:B------:R-:W-:-:S04]  /*3750*/  SHF.L.U32 R3, R2, 0x1f, RZ ;  /* 0x0000001f02037819 */ /* 0x000fc800000006ff */
[----:B------:R-:W2:Y:S02]  /*3760*/  SYNCS.PHASECHK.TRANS64.TRYWAIT P0, [UR5], R3 ;  /* 0x00000003ff0075a7 */ /* 0x000ea40008001105 */
[----:B--2---:R-:W-:Y:S05]  /*3770*/  @!P0 BRA `(.L_x_63) ;  /* 0x0000005000188947 */ /* 0x004fea0003800000 */
.L_x_150:
[----:B------:R-:W-:-:S04]  /*3780*/  UIADD3 UR6, UPT, UPT, UR6, 0x1, URZ ;  /* 0x0000000106067890 */ /* 0x000fc8000fffe0ff */
[----:B------:R-:W-:-:S04]  /*3790*/  UISETP.NE.AND UP0, UPT, UR6, 0x4, UPT ;  /* 0x000000040600788c */ /* 0x000fc8000bf05270 */
[----:B------:R-:W-:Y:S02]  /*37a0*/  USEL UR7, URZ, 0x1, UP0 ;  /* 0x00000001ff077887 */ /* 0x000fe40008000000 */
[----:B------:R-:W-:-:S04]  /*37b0*/  USEL UR6, UR6, URZ, UP0 ;  /* 0x000000ff06067287 */ /* 0x000fc80008000000 */
[----:B------:R-:W-:Y:S01]  /*37c0*/  ULEA UR5, UR6, UR9, 0x3 ;  /* 0x0000000906057291 */ /* 0x000fe2000f8e18ff */
[----:B------:R-:W-:-:S04]  /*37d0*/  LOP3.LUT R2, R2, UR7, RZ, 0x3c, !PT ;  /* 0x0000000702027c12 */ /* 0x000fc8000f8e3cff */
[----:B--2---:R-:W-:-:S04]  /*37e0*/  SHF.L.U32 R3, R2, 0x1f, RZ ;  /* 0x0000001f02037819 */ /* 0x004fc800000006ff */
[----:B------:R-:W2:Y:S02]  /*37f0*/  SYNCS.PHASECHK.TRANS64.TRYWAIT P0, [UR5], R3 ;  /* 0x00000003ff0075a7 */ /* 0x000ea40008001105 */
[----:B--2---:R-:W-:Y:S05]  /*3800*/  @!P0 BRA `(.L_x_64) ;  /* 0x00000050000c8947 */ /* 0x004fea0003800000 */
.L_x_152:
[----:B------:R-:W-:-:S04]  /*3810*/  UIADD3 UR6, UPT, UPT, UR6, 0x1, URZ ;  /* 0x0000000106067890 */ /* 0x000fc8000fffe0ff */
[----:B------:R-:W-:-:S04]  /*3820*/  UISETP.NE.AND UP0, UPT, UR6, 0x4, UPT ;  /* 0x000000040600788c */ /* 0x000fc8000bf05270 */
[----:B------:R-:W-:Y:S02]  /*3830*/  USEL UR5, URZ, 0x1, UP0 ;  /* 0x00000001ff057887 */ /* 0x000fe40008000000 */
[----:B------:R-:W-:-:S04]  /*3840*/  USEL UR6, UR6, URZ, UP0 ;  /* 0x000000ff06067287 */ /* 0x000fc80008000000 */
[----:B------:R-:W-:Y:S01]  /*3850*/  ULEA UR6, UR6, UR9, 0x3 ;  /* 0x0000000906067291 */ /* 0x000fe2000f8e18ff */
[----:B------:R-:W-:-:S04]  /*3860*/  LOP3.LUT R2, R2, UR5, RZ, 0x3c, !PT ;  /* 0x0000000502027c12 */ /* 0x000fc8000f8e3cff */
[----:B------:R-:W-:-:S04]  /*3870*/  SHF.L.U32 R2, R2, 0x1f, RZ ;  /* 0x0000001f02027819 */ /* 0x000fc800000006ff */
[----:B------:R-:W3:Y:S02]  /*3880*/  SYNCS.PHASECHK.TRANS64.TRYWAIT P0, [UR6], R2 ;  /* 0x00000002ff0075a7 */ /* 0x000ee40008001106 */
[----:B---3--:R-:W-:Y:S05]  /*3890*/  @!P0 BRA `(.L_x_65) ;  /* 0x0000005000008947 */ /* 0x008fea0003800000 */
.L_x_154:
[----:B------:R-:W-:Y:S01]  /*38a0*/  NOP ;  /* 0x0000000000007918 */ /* 0x000fe20000000000 */
[----:B--2---:R-:W2:Y:S01]  /*38b0*/  LDS R0, [UR4+0x14] ;  /* 0x00001404ff007984 */ /* 0x004ea20008000800 */
[----:B------:R-:W-:Y:S01]  /*38c0*/  ULOP3.LUT UR6, UR13, 0xffff, URZ, 0xc0, !UPT ;  /* 0x0000ffff0d067892 */ /* 0x000fe2000f8ec0ff */
[----:B------:R-:W-:Y:S01]  /*38d0*/  UMOV UR8, 0xffff ;  /* 0x0000ffff00087882 */ /* 0x000fe20000000000 */
[----:B------:R-:W-:Y:S02]  /*38e0*/  UMOV UR5, 0x1 ;  /* 0x0000000100057882 */ /* 0x000fe40000000000 */
[----:B------:R-:W-:-:S04]  /*38f0*/  USHF.R.U32.HI UR6, URZ, 0x5, UR6 ;  /* 0x00000005ff067899 */ /* 0x000fc80008011606 */
[----:B------:R-:W-:Y:S02]  /*3900*/  USHF.L.U32 UR8, UR8, UR6, URZ ;  /* 0x0000000608087299 */ /* 0x000fe400080006ff */
[----:B------:R-:W-:-:S04]  /*3910*/  USHF.L.U32 UR5, UR5, UR6, URZ ;  /* 0x0000000605057299 */ /* 0x000fc800080006ff */
[----:B--2---:R-:W-:-:S04]  /*3920*/  LOP3.LUT R0, R0, UR8, RZ, 0xc0, !PT ;  /* 0x0000000800007c12 */ /* 0x004fc8000f8ec0ff */
[----:B------:R-:W-:-:S13]  /*3930*/  ISETP.NE.AND P0, PT, R0, UR8, PT ;  /* 0x0000000800007c0c */ /* 0x000fda000bf05270 */
[----:B------:R-:W-:Y:S05]  /*3940*/  @P0 BRA `(.L_x_66) ;  /* 0x0000000000580947 */ /* 0x000fea0003800000 */
[----:B------:R-:W2:Y:S02]  /*3950*/  LDS R0, [UR4+0x18] ;  /* 0x00001804ff007984 */ /* 0x000ea40008000800 */
[----:B--2---:R-:W-:-:S04]  /*3960*/  LOP3.LUT R0, R0, UR5, RZ, 0xc0, !PT ;  /* 0x0000000500007c12 */ /* 0x004fc8000f8ec0ff */
[----:B------:R-:W-:-:S13]  /*3970*/  ISETP.NE.AND P0, PT, R0, UR5, PT ;  /* 0x0000000500007c0c */ /* 0x000fda000bf05270 */
[----:B------:R-:W-:Y:S05]  /*3980*/  @P0 BRA `(.L_x_67) ;  /* 0x00000000003c0947 */ /* 0x000fea0003800000 */
[----:B------:R-:W2:Y:S01]  /*3990*/  S2R R2, SR_LANEID ;  /* 0x0000000000027919 */ /* 0x000ea20000000000 */
[----:B------:R-:W-:Y:S01]  /*39a0*/  ULOP3.LUT UR8, URZ, UR8, URZ, 0x33, !UPT ;  /* 0x00000008ff087292 */ /* 0x000fe2000f8e33ff */
[----:B------:R-:W-:Y:S02]  /*39b0*/  VOTEU.ANY UR7, UPT, PT ;  /* 0x0000000000077886 */ /* 0x000fe400038e0100 */
[----:B------:R-:W-:-:S03]  /*39c0*/  UFLO.U32 UR7, UR7 ;  /* 0x00000007000772bd */ /* 0x000fc600080e0000 */
[----:B------:R-:W-:-:S04]  /*39d0*/  IMAD.U32 R0, RZ, RZ, UR8 ;  /* 0x00000008ff007e24 */ /* 0x000fc8000f8e00ff */
[----:B------:R3:W1:Y:S02]  /*39e0*/  REDUX UR6, R0 ;  /* 0x00000000000673c4 */ /* 0x0006640000000000 */
[----:B------:R1:W-:Y:S01]  /*39f0*/  UTCATOMSWS.AND URZ, UR8 ;  /* 0x0000000800ff79e3 */ /* 0x0003e20008000000 */
[----:B--2---:R-:W-:Y:S02]  /*3a00*/  ISETP.EQ.U32.AND P0, PT, R2, UR7, PT ;  /* 0x0000000702007c0c */ /* 0x004fe4000bf02070 */
[----:B---3--:R-:W-:Y:S02]  /*3a10*/  LOP3.LUT R0, RZ, UR5, RZ, 0x33, !PT ;  /* 0x00000005ff007c12 */ /* 0x008fe4000f8e33ff */
[----:B-1----:R-:W-:Y:S02]  /*3a20*/  MOV R2, UR6 ;  /* 0x0000000600027c02 */ /* 0x002fe40008000f00 */
[----:B------:R-:W1:Y:S07]  /*3a30*/  REDUX UR5, R0 ;  /* 0x00000000000573c4 */ /* 0x000e6e0000000000 */
[----:B------:R2:W-:Y:S01]  /*3a40*/  @P0 ATOMS.AND RZ, [UR4+0x14], R2 ;  /* 0x00001402ffff098c */ /* 0x0005e2000a800004 */
[----:B-1----:R-:W-:-:S05]  /*3a50*/  IMAD.U32 R0, RZ, RZ, UR5 ;  /* 0x00000005ff007e24 */ /* 0x002fca000f8e00ff */
[----:B------:R2:W-:Y:S01]  /*3a60*/  @P0 ATOMS.AND RZ, [UR4+0x18], R0 ;  /* 0x00001800ffff098c */ /* 0x0005e2000a800004 */
[----:B------:R-:W-:Y:S05]  /*3a70*/  BRA `(.L_x_68) ;  /* 0x0000000000147947 */ /* 0x000fea0003800000 */
.L_x_67:
[----:B------:R-:W-:Y:S02]  /*3a80*/  MOV R2, 0x3aa0 ;  /* 0x00003aa000027802 */ /* 0x000fe40000000f00 */
[----:B-1--45:R-:W-:Y:S05]  /*3a90*/  CALL.REL.NOINC `($__internal_0_$__cuda_sm10x_tcgen05_guardrail_trap_col_being_dealloced_not_returned_by_alloc) ;  /* 0x0000005000a47944 */ /* 0x032fea0003c00000 */
[----:B------:R-:W-:Y:S05]  /*3aa0*/  BRA `(.L_x_68) ;  /* 0x0000000000087947 */ /* 0x000fea0003800000 */
.L_x_66:
[----:B------:R-:W-:Y:S02]  /*3ab0*/  MOV R2, 0x3ad0 ;  /* 0x00003ad000027802 */ /* 0x000fe40000000f00 */
[----:B-1--45:R-:W-:Y:S05]  /*3ac0*/  CALL.REL.NOINC `($__internal_2_$__cuda_sm10x_tcgen05_guardrail_trap_unallocated_columns_being_dealloced) ;  /* 0x0000005000b07944 */ /* 0x032fea0003c00000 */
.L_x_68:
[----:B------:R-:W-:Y:S01]  /*3ad0*/  NOP ;  /* 0x0000000000007918 */ /* 0x000fe20000000000 */
[----:B------:R-:W-:Y:S05]  /*3ae0*/  EXIT ;  /* 0x000000000000794d */ /* 0x000fea0003800000 */
.L_x_50:
[----:B------:R-:W-:-:S09]  /*3af0*/  UISETP.NE.OR UP2, UPT, UR8, 0x3, !UP2 ;  /* 0x000000030800788c */ /* 0x000fd2000d745670 */
[----:B------:R-:W-:Y:S05]  /*3b00*/  BRA.U UP2, `(.L_x_69) ;  /* 0x0000000d02a47547 */ /* 0x000fea000b800000 */
[----:B------:R-:W1:Y:S01]  /*3b10*/  LDC R0, c[0x0][0xb30] ;  /* 0x0002cc00ff007b82 */ /* 0x000e620000000800 */
[----:B------:R-:W2:Y:S01]  /*3b20*/  LDCU.64 UR8, c[0x0][0x888] ;  /* 0x00011100ff0877ac */ /* 0x000ea20008000a00 */
[----:B------:R-:W-:Y:S02]  /*3b30*/  HFMA2 R27, -RZ, RZ, 0, 0 ;  /* 0x00000000ff1b7431 */ /* 0x000fe400000001ff */
[----:B------:R-:W-:Y:S01]  /*3b40*/  IMAD.MOV.U32 R29, RZ, RZ, 0x1 ;  /* 0x00000001ff1d7424 */ /* 0x000fe200078e00ff */
[----:B------:R-:W-:Y:S01]  /*3b50*/  MOV R25, 0x2000 ;  /* 0x0000200000197802 */ /* 0x000fe20000000f00 */
[----:B------:R-:W4:Y:S01]  /*3b60*/  LDCU.64 UR4, c[0x0][0x890] ;  /* 0x00011200ff0477ac */ /* 0x000f220008000a00 */
[----:B------:R-:W-:Y:S01]  /*3b70*/  IMAD.MOV.U32 R28, RZ, RZ, RZ ;  /* 0x000000ffff1c7224 */ /* 0x000fe200078e00ff */
[----:B------:R-:W3:Y:S01]  /*3b80*/  LDC R24, c[0x0][0x370] ;  /* 0x0000dc00ff187b82 */ /* 0x000ee20000000800 */
[----:B------:R-:W-:Y:S01]  /*3b90*/  UMOV UR7, 0x400 ;  /* 0x0000040000077882 */ /* 0x000fe20000000000 */
[----:B------:R-:W-:-:S02]  /*3ba0*/  UPLOP3.LUT UP1, UPT, UPT, UPT, UPT, 0x40, 0x4 ;  /* 0x000000000004789c */ /* 0x000fc40003f2e870 */
[----:B------:R-:W-:-:S04]  /*3bb0*/  ULEA UR7, UR37, UR7, 0x18 ;  /* 0x0000000725077291 */ /* 0x000fc8000f8ec0ff */
[----:B------:R-:W3:Y:S01]  /*3bc0*/  LDC R3, c[0x0][0xb0c] ;  /* 0x0002c300ff037b82 */ /* 0x000ee20000000800 */
[----:B------:R-:W-:Y:S02]  /*3bd0*/  UIADD3 UR13, UPT, UPT, UR7, 0x70, URZ ;  /* 0x00000070070d7890 */ /* 0x000fe4000fffe0ff */
[----:B--2---:R-:W-:Y:S02]  /*3be0*/  UISETP.NE.U32.AND UP2, UPT, UR8, URZ, UPT ;  /* 0x000000ff0800728c */ /* 0x004fe4000bf45070 */
[----:B------:R-:W-:Y:S02]  /*3bf0*/  UIADD3 UR25, UPT, UPT, UR7, 0x60, URZ ;  /* 0x0000006007197890 */ /* 0x000fe4000fffe0ff */
[----:B----4-:R-:W-:Y:S01]  /*3c00*/  UISETP.NE.U32.AND UP3, UPT, UR4, URZ, UPT ;  /* 0x000000ff0400728c */ /* 0x010fe2000bf65070 */
[----:B------:R-:W2:Y:S01]  /*3c10*/  LDC R18, c[0x0][0xb20] ;  /* 0x0002c800ff127b82 */ /* 0x000ea20000000800 */
[----:B-1----:R-:W-:Y:S01]  /*3c20*/  ISETP.NE.AND P1, PT, R0, 0x1, PT ;  /* 0x000000010000780c */ /* 0x002fe20003f25270 */
[----:B------:R-:W-:-:S02]  /*3c30*/  UISETP.NE.AND.EX UP2, UPT, UR9, URZ, UPT, UP2 ;  /* 0x000000ff0900728c */ /* 0x000fc4000bf45320 */
[----:B------:R-:W-:Y:S02]  /*3c40*/  UIADD3 UR17, UPT, UPT, UR7, 0x68, URZ ;  /* 0x0000006807117890 */ /* 0x000fe4000fffe0ff */
[----:B------:R-:W-:Y:S02]  /*3c50*/  UPRMT UR13, UR37, 0x654, UR13 ;  /* 0x00000654250d7896 */ /* 0x000fe4000800000d */
[----:B------:R-:W1:Y:S01]  /*3c60*/  LDC.64 R30, c[0x0][0x348] ;  /* 0x0000d200ff1e7b82 */ /* 0x000e620000000a00 */
[----:B------:R-:W-:-:S07]  /*3c70*/  UISETP.NE.AND.EX UP3, UPT, UR5, URZ, UPT, UP3 ;  /* 0x000000ff0500728c */ /* 0x000fce000bf65330 */
[----:B------:R-:W4:Y:S08]  /*3c80*/  LDC.64 R16, c[0x0][0xb10] ;  /* 0x0002c400ff107b82 */ /* 0x000f300000000a00 */
[----:B------:R-:W1:Y:S08]  /*3c90*/  LDC.64 R6, c[0x0][0xb18] ;  /* 0x0002c600ff067b82 */ /* 0x000e700000000a00 */
[----:B------:R-:W1:Y:S08]  /*3ca0*/  LDC.64 R4, c[0x0][0xb28] ;  /* 0x0002ca00ff047b82 */ /* 0x000e700000000a00 */
[----:B--23--:R-:W1:Y:S02]  /*3cb0*/  LDC R19, c[0x0][0x374] ;  /* 0x0000dd00ff137b82 */ /* 0x00ce640000000800 */
.L_x_79:
[C---:B------:R-:W-:Y:S02]  /*3cc0*/  LEA R0, R28.reuse, UR7, 0x3 ;  /* 0x000000071c007c11 */ /* 0x040fe4000f8e18ff */
[----:B------:R-:W-:Y:S02]  /*3cd0*/  SHF.L.U32 R2, R27, 0x1f, RZ ;  /* 0x0000001f1b027819 */ /* 0x000fe400000006ff */
[----:B------:R-:W-:Y:S02]  /*3ce0*/  LEA R20, R28, UR7, 0x4 ;  /* 0x000000071c147c11 */ /* 0x000fe4000f8e20ff */
[----:B--2---:R-:W2:Y:S02]  /*3cf0*/  SYNCS.PHASECHK.TRANS64.TRYWAIT P0, [R0+URZ+0xa0], R2 ;  /* 0x0000a002000075a7 */ /* 0x004ea400080011ff */
[----:B--2---:R-:W-:Y:S05]  /*3d00*/  @!P0 BRA `(.L_x_70) ;  /* 0x0000004800fc8947 */ /* 0x004fea0003800000 */
.L_x_155:
[----:B------:R-:W-:Y:S01]  /*3d10*/  ISETP.GE.AND P0, PT, R37, 0x1, PT ;  /* 0x000000012500780c */ /* 0x000fe20003f06270 */
[----:B------:R-:W3:Y:S01]  /*3d20*/  LDS.128 R20, [R20+0x130] ;  /* 0x0001300014147984 */ /* 0x000ee20000000c00 */
[----:B--2---:R-:W-:Y:S01]  /*3d30*/  VIADD R0, R0, 0xb0 ;  /* 0x000000b000007836 */ /* 0x004fe20000000000 */
[----:B------:R-:W-:Y:S01]  /*3d40*/  @!PT LDS RZ, [RZ] ;  /* 0x00000000fffff984 */ /* 0x000fe20000000800 */
[----:B------:R-:W-:Y:S01]  /*3d50*/  @!PT LDS RZ, [RZ] ;  /* 0x00000000fffff984 */ /* 0x000fe20000000800 */
[----:B------:R-:W-:Y:S01]  /*3d60*/  @!PT LDS RZ, [RZ] ;  /* 0x00000000fffff984 */ /* 0x000fe20000000800 */
[----:B------:R-:W-:Y:S01]  /*3d70*/  @!PT LDS RZ, [RZ] ;  /* 0x00000000fffff984 */ /* 0x000fe20000000800 */
[----:B------:R2:W-:Y:S06]  /*3d80*/  MEMBAR.ALL.CTA ;  /* 0x0000000000007992 */ /* 0x0005ec0000008000 */
[----:B--2---:R-:W2:Y:S01]  /*3d90*/  FENCE.VIEW.ASYNC.S ;  /* 0x00000000000073c6 */ /* 0x004ea20000000000 */
[----:B------:R-:W-:Y:S04]  /*3da0*/  PRMT R0, RZ, 0x654, R0 ;  /* 0x00000654ff007816 */ /* 0x000fe80000000000 */
[----:B--2---:R2:W-:Y:S01]  /*3db0*/  SYNCS.ARRIVE.TRANS64.RED.A1T0 RZ, [R0+URZ], RZ ;  /* 0x000000ff00ff79a7 */ /* 0x0045e200081004ff */
[----:B---3--:R-:W-:Y:S11]  /*3dc0*/  LOP3.LUT P3, RZ, R22, 0x1, RZ, 0xc0, !PT ;  /* 0x0000000116ff7812 */ /* 0x008ff6000786c0ff */
[----:B------:R-:W-:Y:S02]  /*3dd0*/  @!UPT UIADD3 URZ, UPT, UPT, URZ, URZ, URZ ;  /* 0x000000fffffff290 */ /* 0x000fe4000fffe0ff */
[----:B------:R-:W-:Y:S02]  /*3de0*/  @P3 MOV R11, R20 ;  /* 0x00000014000b3202 */ /* 0x000fe40000000f00 */
[----:B------:R-:W-:Y:S01]  /*3df0*/  @P3 LOP3.LUT R10, R21, 0xffff, RZ, 0xc0, !PT ;  /* 0x0000ffff150a3812 */ /* 0x000fe200078ec0ff */
[----:B--2---:R-:W-:Y:S06]  /*3e00*/  @!P0 BRA `(.L_x_71) ;  /* 0x0000000000a48947 */ /* 0x004fec0003800000 */
[-C--:B-1----:R-:W-:Y:S01]  /*3e10*/  IMAD.HI.U32 R0, R19, R7.reuse, RZ ;  /* 0x0000000713007227 */ /* 0x082fe200078e00ff */
[----:B------:R-:W-:Y:S02]  /*3e20*/  ISETP.NE.AND P0, PT, R6, 0x1, PT ;  /* 0x000000010600780c */ /* 0x000fe40003f05270 */
[----:B------:R-:W-:Y:S01]  /*3e30*/  ISETP.NE.AND P2, PT, R37, 0x1, PT ;  /* 0x000000012500780c */ /* 0x000fe20003f45270 */
[----:B----4-:R-:W-:Y:S01]  /*3e40*/  IMAD.HI.U32 R9, R24, R16, RZ ;  /* 0x0000001018097227 */ /* 0x010fe200078e00ff */
[----:B------:R-:W-:Y:S02]  /*3e50*/  SHF.R.U32.HI R0, RZ, R18, R0 ;  /* 0x00000012ff007219 */ /* 0x000fe40000011600 */
[----:B------:R-:W-:Y:S01]  /*3e60*/  ISETP.NE.AND P4, PT, R3, 0x1, PT ;  /* 0x000000010300780c */ /* 0x000fe20003f85270 */
[----:B------:R-:W-:Y:S01]  /*3e70*/  IMAD.HI.U32 R13, R10, R7, RZ ;  /* 0x000000070a0d7227 */ /* 0x000fe200078e00ff */
[----:B------:R-:W-:Y:S02]  /*3e80*/  SHF.R.U32.HI R9, RZ, R17, R9 ;  /* 0x00000011ff097219 */ /* 0x000fe40000011609 */
[----:B------:R-:W-:Y:S01]  /*3e90*/  SEL R0, R19, R0, !P0 ;  /* 0x0000000013007207 */ /* 0x000fe20004000000 */
[----:B------:R-:W-:Y:S01]  /*3ea0*/  IMAD.HI.U32 R12, R11, R16, RZ ;  /* 0x000000100b0c7227 */ /* 0x000fe200078e00ff */
[----:B------:R-:W-:Y:S03]  /*3eb0*/  SEL R9, R24, R9, !P4 ;  /* 0x0000000918097207 */ /* 0x000fe60006000000 */
[-C--:B------:R-:W-:Y:S01]  /*3ec0*/  IMAD.HI.U32 R8, R0, R4.reuse, RZ ;  /* 0x0000000400087227 */ /* 0x080fe200078e00ff */
[----:B------:R-:W-:Y:S03]  /*3ed0*/  SHF.R.U32.HI R12, RZ, R17, R12 ;  /* 0x00000011ff0c7219 */ /* 0x000fe6000001160c */
[----:B------:R-:W-:Y:S01]  /*3ee0*/  IMAD.HI.U32 R2, R9, R4, RZ ;  /* 0x0000000409027227 */ /* 0x000fe200078e00ff */
[-C--:B------:R-:W-:Y:S02]  /*3ef0*/  @P2 SHF.R.U32.HI R0, RZ, R5.reuse, R8 ;  /* 0x00000005ff002219 */ /* 0x080fe40000011608 */
[----:B------:R-:W-:Y:S02]  /*3f00*/  SHF.R.U32.HI R8, RZ, R18, R13 ;  /* 0x00000012ff087219 */ /* 0x000fe4000001160d */
[----:B------:R-:W-:Y:S01]  /*3f10*/  @P2 SHF.R.U32.HI R9, RZ, R5, R2 ;  /* 0x00000005ff092219 */ /* 0x000fe20000011602 */
[----:B------:R-:W-:Y:S01]  /*3f20*/  IMAD R0, R37, R0, RZ ;  /* 0x0000000025007224 */ /* 0x000fe200078e02ff */
[----:B------:R-:W-:Y:S02]  /*3f30*/  SEL R8, R10, R8, !P0 ;  /* 0x000000080a087207 */ /* 0x000fe40004000000 */
[----:B------:R-:W-:Y:S01]  /*3f40*/  SEL R2, R11, R12, !P4 ;  /* 0x0000000c0b027207 */ /* 0x000fe20006000000 */
[C---:B------:R-:W-:Y:S01]  /*3f50*/  IMAD R12, R37.reuse, R9, RZ ;  /* 0x00000009250c7224 */ /* 0x040fe200078e02ff */
[C---:B------:R-:W-:Y:S01]  /*3f60*/  ISETP.GE.AND P0, PT, R8.reuse, R0, PT ;  /* 0x000000000800720c */ /* 0x040fe20003f06270 */
[----:B------:R-:W-:Y:S03]  /*3f70*/  IMAD.HI.U32 R0, R8, R4, RZ ;  /* 0x0000000408007227 */ /* 0x000fe600078e00ff */
[----:B------:R-:W-:Y:S02]  /*3f80*/  ISETP.GE.OR P0, PT, R2, R12, P0 ;  /* 0x0000000c0200720c */ /* 0x000fe40000706670 */
[-C--:B------:R-:W-:Y:S04]  /*3f90*/  SHF.R.U32.HI R0, RZ, R5.reuse, R0 ;  /* 0x00000005ff007219 */ /* 0x080fe80000011600 */
[----:B------:R-:W-:Y:S05]  /*3fa0*/  SEL R13, R8, R0, !P2 ;  /* 0x00000000080d7207 */ /* 0x000fea0005000000 */
[----:B------:R-:W-:Y:S02]  /*3fb0*/  IMAD.MOV R12, RZ, RZ, -R13 ;  /* 0x000000ffff0c7224 */ /* 0x000fe400078e0a0d */
[C---:B------:R-:W-:Y:S04]  /*3fc0*/  @!P0 IMAD.HI.U32 R0, R2.reuse, R4, RZ ;  /* 0x0000000402008227 */ /* 0x040fe800078e00ff */
[----:B------:R-:W-:Y:S01]  /*3fd0*/  IMAD R12, R37, R12, R8 ;  /* 0x0000000c250c7224 */ /* 0x000fe200078e0208 */
[----:B------:R-:W-:Y:S04]  /*3fe0*/  @!P0 SHF.R.U32.HI R0, RZ, R5, R0 ;  /* 0x00000005ff008219 */ /* 0x000fe80000011600 */
[----:B------:R-:W-:Y:S04]  /*3ff0*/  @!P0 SEL R0, R2, R0, !P2 ;  /* 0x0000000002008207 */ /* 0x000fe80005000000 */
[----:B------:R-:W-:Y:S01]  /*4000*/  @!P0 IADD3 R13, PT, PT, R13, -R0, RZ ;  /* 0x800000000d0d8210 */ /* 0x000fe20007ffe0ff */
[----:B------:R-:W-:Y:S01]  /*4010*/  @!P0 IMAD R0, R9, R12, R0 ;  /* 0x0000000c09008224 */ /* 0x000fe200078e0200 */
[----:B------:R-:W-:Y:S01]  /*4020*/  IADD3 R9, PT, PT, -R8, RZ, RZ ;  /* 0x000000ff08097210 */ /* 0x000fe20007ffe1ff */
[--C-:B------:R-:W-:Y:S02]  /*4030*/  IMAD.MOV R12, RZ, RZ, -R2.reuse ;  /* 0x000000ffff0c7224 */ /* 0x100fe400078e0a02 */
[----:B------:R-:W-:Y:S02]  /*4040*/  @!P0 IMAD R8, R13, R37, R2 ;  /* 0x000000250d088224 */ /* 0x000fe400078e0202 */
[----:B------:R-:W-:Y:S02]  /*4050*/  @!P0 IMAD.MOV.U32 R2, RZ, RZ, R0 ;  /* 0x000000ffff028224 */ /* 0x000fe400078e0000 */
[----:B------:R-:W-:Y:S02]  /*4060*/  IMAD R11, R3, R12, R11 ;  /* 0x0000000c030b7224 */ /* 0x000fe400078e020b */
[----:B------:R-:W-:Y:S02]  /*4070*/  IMAD R10, R6, R9, R10 ;  /* 0x00000009060a7224 */ /* 0x000fe400078e020a */
[----:B------:R-:W-:Y:S02]  /*4080*/  IMAD R11, R2, R3, R11 ;  /* 0x00000003020b7224 */ /* 0x000fe400078e020b */
[----:B------:R-:W-:Y:S02]  /*4090*/  IMAD R10, R8, R6, R10 ;  /* 0x00000006080a7224 */ /* 0x000fe400078e020a */
.L_x_71:
[----:B------:R-:W-:Y:S05]  /*40a0*/  BRA.U UP1, `(.L_x_72) ;  /* 0x0000000101107547 */ /* 0x000fea000b800000 */
[----:B------:R-:W-:Y:S04]  /*40b0*/  MOV R2, UR6 ;  /* 0x0000000600027c02 */ /* 0x000fe80008000f00 */
[----:B------:R-:W-:Y:S04]  /*40c0*/  SHF.L.U32 R2, R2, 0x1f, RZ ;  /* 0x0000001f02027819 */ /* 0x000fe800000006ff */
[----:B------:R-:W2:Y:S02]  /*40d0*/  SYNCS.PHASECHK.TRANS64.TRYWAIT P0, [UR7+0x98], R2 ;  /* 0x00009802ff0075a7 */ /* 0x000ea40008001107 */
[----:B--2---:R-:W-:Y:S05]  /*40e0*/  @!P0 BRA `(.L_x_73) ;  /* 0x0000004800188947 */ /* 0x004fea0003800000 */
.L_x_72:
[----:B------:R-:W-:Y:S02]  /*40f0*/  R2UR UR27, R15 ;  /* 0x000000000f1b72ca */ /* 0x000fe400000e0000 */
[----:B------:R-:W-:Y:S02]  /*4100*/  R2UR UR26, R14 ;  /* 0x000000000e1a72ca */ /* 0x000fe400000e0000 */
[----:B------:R-:W-:Y:S02]  /*4110*/  ISETP.NE.U32.AND P2, PT, RZ, UR4, PT ;  /* 0x00000004ff007c0c */ /* 0x000fe4000bf45070 */
[----:B------:R-:W-:Y:S02]  /*4120*/  SHF.L.U32 R14, R29, 0x1f, RZ ;  /* 0x0000001f1d0e7819 */ /* 0x000fe400000006ff */
[----:B------:R-:W-:Y:S05]  /*4130*/  ISETP.NE.AND.EX P2, PT, RZ, UR5, PT, P2 ;  /* 0x00000005ff007c0c */ /* 0x000fea000bf45320 */
[----:B------:R-:W-:Y:S02]  /*4140*/  USHF.L.U32 UR27, UR27, 0x6, URZ ;  /* 0x000000061b1b7899 */ /* 0x000fe400080006ff */
[----:B------:R-:W-:Y:S01]  /*4150*/  UIMAD UR26, UR26, 0xc0, URZ ;  /* 0x000000c01a1a78a4 */ /* 0x000fe2000f8e02ff */
[----:B------:R-:W-:Y:S11]  /*4160*/  BRA.U !UP3, `(.L_x_74) ;  /* 0x000000010b347547 */ /* 0x000ff6000b800000 */
[----:B------:R-:W-:Y:S01]  /*4170*/  UPLOP3.LUT UP0, UPT, UPT, UPT, UP2, 0x80, 0x8 ;  /* 0x000000000008789c */ /* 0x000fe20003f0f020 */
[----:B--2---:R-:W-:Y:S02]  /*4180*/  HFMA2 R0, -RZ, RZ, 0, 5.9604644775390625e-08 ;  /* 0x00000001ff007431 */ /* 0x004fe400000001ff */
[----:B------:R-:W-:Y:S03]  /*4190*/  IMAD.MOV.U32 R88, RZ, RZ, 0x1 ;  /* 0x00000001ff587424 */ /* 0x000fe600078e00ff */
[----:B------:R-:W-:Y:S05]  /*41a0*/  PLOP3.LUT P0, PT, PT, PT, UP0, 0x80, 0x8 ;  /* 0x000000000008781c */ /* 0x000fea0003f0f008 */
[----:B------:R-:W2:Y:S01]  /*41b0*/  @UP0 LDCU.64 UR10, c[0x0][0x888] ;  /* 0x00011100ff0a07ac */ /* 0x000ea20008000a00 */
[----:B------:R-:W-:Y:S07]  /*41c0*/  @UP0 UIMAD UR8, UR36, UR4, URZ ;  /* 0x00000004240802a4 */ /* 0x000fee000f8e02ff */
[----:B------:R-:W-:Y:S01]  /*41d0*/  @!P0 PRMT R88, R0, 0x7610, R88 ;  /* 0x0000761000588816 */ /* 0x000fe20000000058 */
[----:B--2---:R-:W-:Y:S03]  /*41e0*/  @UP0 UIMAD.WIDE UR10, UR8, 0x4, UR10 ;  /* 0x00000004080a08a5 */ /* 0x004fe6000f8e020a */
[----:B------:R-:W2:Y:S03]  /*41f0*/  @!UP0 LDCU UR8, c[0x0][0x880] ;  /* 0x00011000ff0887ac */ /* 0x000ea60008000800 */
[----:B------:R-:W-:Y:S01]  /*4200*/  IMAD.U32 R8, RZ, RZ, UR10 ;  /* 0x0000000aff087e24 */ /* 0x000fe2000f8e00ff */
[----:B------:R-:W-:Y:S05]  /*4210*/  MOV R9, UR11 ;  /* 0x0000000b00097c02 */ /* 0x000fea0008000f00 */
[----:B-----5:R3:W5:Y:S02]  /*4220*/  @P0 LDG.E R49, desc[UR46][R8.64] ;  /* 0x0000002e08310981 */ /* 0x020764000c1e1900 */
[----:B--23--:R-:W-:Y:S07]  /*4230*/  @!P0 IMAD.U32 R49, RZ, RZ, UR8 ;  /* 0x00000008ff318e24 */ /* 0x00cfee000f8e00ff */
.L_x_74:
[----:B-----5:R-:W-:Y:S01]  /*4240*/  @!P2 FSETP.EQ.AND P0, PT, R49, RZ, PT ;  /* 0x000000ff3100a20b */ /* 0x020fe20003f02000 */
[----:B------:R-:W-:Y:S01]  /*4250*/  @!UPT UIADD3 URZ, UPT, UPT, URZ, URZ, URZ ;  /* 0x000000fffffff290 */ /* 0x000fe2000fffe0ff */
[----:B------:R-:W-:Y:S11]  /*4260*/  @!P2 BRA `(.L_x_75) ;  /* 0x000000000014a947 */ /* 0x000ff60003800000 */
[----:B------:R-:W-:Y:S02]  /*4270*/  LOP3.LUT P2, RZ, R88, 0xff, RZ, 0xc0, !PT ;  /* 0x000000ff58ff7812 */ /* 0x000fe4000784c0ff */
[----:B------:R-:W-:Y:S04]  /*4280*/  PLOP3.LUT P0, PT, PT, PT, UP0, 0x80, 0x8 ;  /* 0x000000000008781c */ /* 0x000fe80003f0f008 */
[----:B------:R-:W-:Y:S07]  /*4290*/  PLOP3.LUT P0, PT, P0, PT, PT, 0x8, 0x80 ;  /* 0x000000000080781c */ /* 0x000fee000070e170 */
[----:B------:R-:W-:Y:S11]  /*42a0*/  @P2 FSETP.EQ.AND P0, PT, R49, RZ, PT ;  /* 0x000000ff3100220b */ /* 0x000ff60003f02000 */
[----:B------:R-:W-:Y:S02]  /*42b0*/  @!UPT UIADD3 URZ, UPT, UPT, URZ, URZ, URZ ;  /* 0x000000fffffff290 */ /* 0x000fe4000fffe0ff */
.L_x_75:
[----:B------:R-:W3:Y:S01]  /*42c0*/  SYNCS.PHASECHK.TRANS64.TRYWAIT P2, [UR7+0x78], R14 ;  /* 0x0000780eff0075a7 */ /* 0x000ee20008041107 */
[----:B------:R-:W-:Y:S04]  /*42d0*/  ELECT P4, URZ, PT ;  /* 0x0000000000ff782f */ /* 0x000fe80003880000 */
[----:B------:R-:W-:Y:S11]  /*42e0*/  PLOP3.LUT P4, PT, P0, P4, PT, 0xf2, 0x2f ;  /* 0x00000000002f781c */ /* 0x000ff60000789e72 */
[----:B------:R-:W-:Y:S02]  /*42f0*/  @!UPT UIADD3 URZ, UPT, UPT, URZ, URZ, URZ ;  /* 0x000000fffffff290 */ /* 0x000fe4000fffe0ff */
[----:B-1----:R-:W-:Y:S05]  /*4300*/  @!P4 IADD3 R8, P0, PT, R30, 0x580, RZ ;  /* 0x000005801e08c810 */ /* 0x002fea0007f1e0ff */
[----:B--2---:R-:W-:Y:S01]  /*4310*/  @!P4 IMAD.X R2, RZ, RZ, R31, P0 ;  /* 0x000000ffff02c224 */ /* 0x004fe200000e061f */
[----:B---3--:R-:W-:Y:S07]  /*4320*/  @!P2 BRA `(.L_x_76) ;  /* 0x0000004400a0a947 */ /* 0x008fee0003800000 */
.L_x_158:
[----:B------:R-:W-:Y:S01]  /*4330*/  @!P4 R2UR UR8, R2 ;  /* 0x000000000208c2ca */ /* 0x000fe200000e0000 */
[----:B------:R-:W-:Y:S01]  /*4340*/  VOTEU.ALL UP1, P4 ;  /* 0x0000000000ff7886 */ /* 0x000fe20002020000 */
[----:B------:R-:W-:Y:S01]  /*4350*/  @!P4 R2UR UR9, R8 ;  /* 0x000000000809c2ca */ /* 0x000fe200000e0000 */
[----:B-1----:R-:W-:Y:S01]  /*4360*/  @!P4 IMAD.MOV.U32 R0, RZ, RZ, 0x2000 ;  /* 0x00002000ff00c424 */ /* 0x002fe200078e00ff */
[----:B------:R-:W-:Y:S01]  /*4370*/  UMOV UR10, 0x0 ;  /* 0x00000000000a7882 */ /* 0x000fe20000000000 */
[----:B------:R-:W-:Y:S01]  /*4380*/  UMOV UR11, 0x10000000 ;  /* 0x10000000000b7882 */ /* 0x000fe20000000000 */
[----:B------:R-:W-:Y:S01]  /*4390*/  @!UP1 UIADD3 UR24, UPT, UPT, UR7, 0x400, URZ ;  /* 0x0000040007189890 */ /* 0x000fe2000fffe0ff */
[----:B------:R-:W-:Y:S01]  /*43a0*/  VOTEU.ALL UP1, P4 ;  /* 0x0000000000ff7886 */ /* 0x000fe20002020000 */
[----:B------:R-:W-:Y:S05]  /*43b0*/  UMOV UR28, UR36 ;  /* 0x00000024001c7c82 */ /* 0x000fea0008000000 */
[----:B------:R-:W-:Y:S01]  /*43c0*/  IMAD.U32 R9, RZ, RZ, UR8 ;  /* 0x00000008ff097e24 */ /* 0x000fe2000f8e00ff */
[----:B------:R-:W-:Y:S01]  /*43d0*/  UPRMT UR8, UR37, 0x654, UR25 ;  /* 0x0000065425087896 */ /* 0x000fe20008000019 */
[----:B------:R-:W-:Y:S03]  /*43e0*/  IMAD.U32 R8, RZ, RZ, UR9 ;  /* 0x00000009ff087e24 */ /* 0x000fe6000f8e00ff */
[----:B------:R-:W-:Y:S02]  /*43f0*/  @!P4 R2UR UR15, R9 ;  /* 0x00000000090fc2ca */ /* 0x000fe400000e0000 */
[----:B------:R-:W-:Y:S02]  /*4400*/  @!P4 R2UR UR14, R8 ;  /* 0x00000000080ec2ca */ /* 0x000fe400000e0000 */
[----:B------:R-:W-:Y:S05]  /*4410*/  @!P4 IADD3 R8, P0, PT, R30, 0x580, RZ ;  /* 0x000005801e08c810 */ /* 0x000fea0007f1e0ff */
[----:B------:R-:W-:Y:S06]  /*4420*/  @!P4 IMAD.X R2, RZ, RZ, R31, P0 ;  /* 0x000000ffff02c224 */ /* 0x000fec00000e061f */
[----:B------:R1:W-:Y:S01]  /*4430*/  @!UP1 UTMALDG.3D [UR24], [UR14], desc[UR10] ;  /* 0x00000a180e0095b4 */ /* 0x0003e20008011000 */
[----:B------:R1:W-:Y:S01]  /*4440*/  @!P4 SYNCS.ARRIVE.TRANS64.RED.A0TR RZ, [UR7+0x60], R0 ;  /* 0x00006000ffffc9a7 */ /* 0x0003e20008300407 */
[----:B------:R-:W-:Y:S01]  /*4450*/  SYNCS.ARRIVE.TRANS64.RED.A1T0 RZ, [UR8], RZ ;  /* 0x000000ffffff79a7 */ /* 0x000fe20008100408 */
[----:B------:R-:W2:Y:S02]  /*4460*/  SYNCS.PHASECHK.TRANS64.TRYWAIT P2, [UR7+0x80], R14 ;  /* 0x0000800eff0075a7 */ /* 0x000ea40008041107 */
[----:B-12---:R-:W-:Y:S05]  /*4470*/  @!P2 BRA `(.L_x_77) ;  /* 0x000000440064a947 */ /* 0x006fea0003800000 */
.L_x_160:
[----:B------:R-:W2:Y:S01]  /*4480*/  LDC.64 R12, c[0x0][0xb18] ;  /* 0x0002c600ff0c7b82 */ /* 0x000ea20000000a00 */
[----:B------:R-:W-:Y:S01]  /*4490*/  @!P4 R2UR UR8, R2 ;  /* 0x000000000208c2ca */ /* 0x000fe200000e0000 */
[----:B------:R-:W-:Y:S01]  /*44a0*/  VOTEU.ALL UP1, P4 ;  /* 0x0000000000ff7886 */ /* 0x000fe20002020000 */
[----:B------:R-:W-:Y:S01]  /*44b0*/  @!P4 R2UR UR9, R8 ;  /* 0x000000000809c2ca */ /* 0x000fe200000e0000 */
[----:B-1----:R-:W-:Y:S01]  /*44c0*/  @!P4 IMAD.MOV.U32 R0, RZ, RZ, 0x2000 ;  /* 0x00002000ff00c424 */ /* 0x002fe200078e00ff */
[----:B------:R-:W-:Y:S03]  /*44d0*/  UMOV UR10, 0x0 ;  /* 0x00000000000a7882 */ /* 0x000fe60000000000 */
[----:B------:R-:W1:Y:S01]  /*44e0*/  @!P1 LDC R2, c[0x0][0xb0c] ;  /* 0x0002c300ff029b82 */ /* 0x000e620000000800 */
[----:B------:R-:W-:Y:S01]  /*44f0*/  @!UP1 UIADD3 UR18, UPT, UPT, UR26, 0x40, URZ ;  /* 0x000000401a129890 */ /* 0x000fe2000fffe0ff */
[----:B------:R-:W-:Y:S01]  /*4500*/  @P3 SHF.R.U32.HI R26, RZ, 0x10, R21 ;  /* 0x00000010ff1a3819 */ /* 0x000fe20000011615 */
[----:B------:R-:W-:Y:S01]  /*4510*/  @!UP1 UIADD3 UR16, UPT, UPT, UR7, 0x2400, URZ ;  /* 0x0000240007109890 */ /* 0x000fe2000fffe0ff */
[----:B------:R-:W-:Y:S01]  /*4520*/  VIADD R28, R28, 0x1 ;  /* 0x000000011c1c7836 */ /* 0x000fe20000000000 */
[----:B------:R-:W-:Y:S01]  /*4530*/  VOTEU.ALL UP1, P4 ;  /* 0x0000000000ff7886 */ /* 0x000fe20002020000 */
[----:B------:R-:W-:Y:S01]  /*4540*/  UMOV UR11, 0x10000000 ;  /* 0x10000000000b7882 */ /* 0x000fe20000000000 */
[----:B------:R-:W-:Y:S01]  /*4550*/  UMOV UR19, UR27 ;  /* 0x0000001b00137c82 */ /* 0x000fe20008000000 */
[----:B------:R-:W-:Y:S01]  /*4560*/  IMAD.U32 R9, RZ, RZ, UR8 ;  /* 0x00000008ff097e24 */ /* 0x000fe2000f8e00ff */
[----:B------:R-:W-:Y:S01]  /*4570*/  UMOV UR20, UR36 ;  /* 0x0000002400147c82 */ /* 0x000fe20008000000 */
[----:B------:R-:W-:Y:S01]  /*4580*/  IMAD.U32 R8, RZ, RZ, UR9 ;  /* 0x00000009ff087e24 */ /* 0x000fe2000f8e00ff */
[----:B------:R-:W-:Y:S02]  /*4590*/  UPRMT UR8, UR37, 0x654, UR17 ;  /* 0x0000065425087896 */ /* 0x000fe40008000011 */
[----:B------:R-:W-:Y:S02]  /*45a0*/  @!P4 R2UR UR15, R9 ;  /* 0x00000000090fc2ca */ /* 0x000fe400000e0000 */
[----:B------:R-:W-:Y:S02]  /*45b0*/  @!P4 R2UR UR14, R8 ;  /* 0x00000000080ec2ca */ /* 0x000fe400000e0000 */
[----:B------:R-:W3:Y:S11]  /*45c0*/  LDC.64 R8, c[0x0][0xb10] ;  /* 0x0002c400ff087b82 */ /* 0x000ef60000000a00 */
[----:B------:R1:W-:Y:S01]  /*45d0*/  @!UP1 UTMALDG.3D [UR16], [UR14], desc[UR10] ;  /* 0x00000a100e0095b4 */ /* 0x0003e20008011000 */
[----:B------:R5:W-:Y:S01]  /*45e0*/  @!P4 SYNCS.ARRIVE.TRANS64.RED.A0TR RZ, [UR7+0x68], R0 ;  /* 0x00006800ffffc9a7 */ /* 0x000be20008300407 */
[C---:B---3--:R-:W-:Y:S01]  /*45f0*/  @!P1 IMAD.HI.U32 R8, R11.reuse, R8, RZ ;  /* 0x000000080b089227 */ /* 0x048fe200078e00ff */
[----:B--2---:R-:W-:Y:S02]  /*4600*/  @!P1 ISETP.NE.AND P0, PT, R12, 0x1, PT ;  /* 0x000000010c00980c */ /* 0x004fe40003f05270 */
[----:B-1----:R-:W-:Y:S01]  /*4610*/  @!P1 ISETP.NE.AND P2, PT, R2, 0x1, PT ;  /* 0x000000010200980c */ /* 0x002fe20003f45270 */
[----:B------:R-:W-:Y:S01]  /*4620*/  SYNCS.ARRIVE.TRANS64.RED.A1T0 RZ, [UR8], RZ ;  /* 0x000000ffffff79a7 */ /* 0x000fe20008100408 */
[C---:B------:R-:W-:Y:S01]  /*4630*/  @!P1 IMAD.HI.U32 R13, R10.reuse, R13, RZ ;  /* 0x0000000d0a0d9227 */ /* 0x040fe200078e00ff */
[----:B------:R-:W-:Y:S04]  /*4640*/  @!P1 SHF.R.U32.HI R8, RZ, R9, R8 ;  /* 0x00000009ff089219 */ /* 0x000fe80000011608 */
[----:B------:R-:W-:Y:S01]  /*4650*/  @!P1 SEL R8, R11, R8, !P2 ;  /* 0x000000080b089207 */ /* 0x000fe20005000000 */
[----:B------:R-:W1:Y:S01]  /*4660*/  SYNCS.PHASECHK.TRANS64.TRYWAIT P5, [UR7+0x88], R14 ;  /* 0x0000880eff0075a7 */ /* 0x000e6200080a1107 */
[----:B-----5:R-:W2:Y:S02]  /*4670*/  @!P1 LDC R0, c[0x0][0xb20] ;  /* 0x0002c800ff009b82 */ /* 0x020ea40000000800 */
[----:B--2---:R-:W-:Y:S04]  /*4680*/  @!P1 SHF.R.U32.HI R0, RZ, R0, R13 ;  /* 0x00000000ff009219 */ /* 0x004fe8000001160d */
[----:B------:R-:W-:Y:S05]  /*4690*/  @!P1 SEL R9, R10, R0, !P0 ;  /* 0x000000000a099207 */ /* 0x000fea0004000000 */
[----:B------:R-:W-:Y:S02]  /*46a0*/  @!P1 IMAD.IADD R0, R9, 0x1, -R8 ;  /* 0x0000000109009824 */ /* 0x000fe400078e0a08 */
[----:B------:R-:W-:Y:S02]  /*46b0*/  @!P1 IMAD.IADD R8, R8, 0x1, -R9 ;  /* 0x0000000108089824 */ /* 0x000fe400078e0a09 */
[----:B------:R-:W-:Y:S02]  /*46c0*/  @!P1 IMAD R11, R0, R2, R11 ;  /* 0x00000002000b9224 */ /* 0x000fe400078e020b */
[----:B------:R-:W-:Y:S01]  /*46d0*/  @!P1 IMAD R10, R8, R12, R10 ;  /* 0x0000000c080a9224 */ /* 0x000fe200078e020a */
[----:B-1----:R-:W-:Y:S06]  /*46e0*/  @!P5 BRA `(.L_x_78) ;  /* 0x0000004000e0d947 */ /* 0x002fec0003800000 */
.L_x_162:
[----:B------:R-:W-:Y:S01]  /*46f0*/  @!P4 IADD3 R2, P0, PT, R30, 0x580, RZ ;  /* 0x000005801e02c810 */ /* 0x000fe20007f1e0ff */
[----:B------:R-:W-:Y:S01]  /*4700*/  VOTEU.ALL UP1, P4 ;  /* 0x0000000000ff7886 */ /* 0x000fe20002020000 */
[----:B------:R-:W-:Y:S01]  /*4710*/  UMOV UR18, 0x0 ;  /* 0x0000000000127882 */ /* 0x000fe20000000000 */
[----:B------:R-:W-:Y:S01]  /*4720*/  UMOV UR19, 0x10000000 ;  /* 0x1000000000137882 */ /* 0x000fe20000000000 */
[----:B------:R-:W-:Y:S01]  /*4730*/  @!P4 R2UR UR9, R2 ;  /* 0x000000000209c2ca */ /* 0x000fe200000e0000 */
[----:B-1----:R-:W-:Y:S01]  /*4740*/  @!P4 IMAD.X R0, RZ, RZ, R31, P0 ;  /* 0x000000ffff00c224 */ /* 0x002fe200000e061f */
[----:B------:R-:W-:Y:S01]  /*4750*/  @!UP1 UIADD3 UR10, UPT, UPT, UR26, 0x80, URZ ;  /* 0x000000801a0a9890 */ /* 0x000fe2000fffe0ff */
[----:B------:R-:W-:Y:S01]  /*4760*/  ISETP.NE.AND P0, PT, R28, 0x2, PT ;  /* 0x000000021c00780c */ /* 0x000fe20003f05270 */
[----:B------:R-:W-:Y:S01]  /*4770*/  UMOV UR11, UR27 ;  /* 0x0000001b000b7c82 */ /* 0x000fe20008000000 */
[----:B------:R-:W-:Y:S01]  /*4780*/  UMOV UR12, UR36 ;  /* 0x00000024000c7c82 */ /* 0x000fe20008000000 */
[----:B------:R-:W-:Y:S01]  /*4790*/  @!P4 R2UR UR8, R0 ;  /* 0x000000000008c2ca */ /* 0x000fe200000e0000 */
[----:B------:R-:W-:Y:S01]  /*47a0*/  IMAD.IADD R14, R10, 0x1, R86 ;  /* 0x000000010a0e7824 */ /* 0x000fe200078e0256 */
[----:B------:R-:W-:Y:S01]  /*47b0*/  @P3 R2UR UR36, R26 ;  /* 0x000000001a2432ca */ /* 0x000fe200000e0000 */
[----:B------:R-:W-:Y:S01]  /*47c0*/  IMAD.IADD R15, R11, 0x1, R87 ;  /* 0x000000010b0f7824 */ /* 0x000fe200078e0257 */
[----:B------:R-:W-:Y:S02]  /*47d0*/  SEL R0, RZ, 0x1, P0 ;  /* 0x00000001ff007807 */ /* 0x000fe40000000000 */
[----:B------:R-:W-:Y:S01]  /*47e0*/  LOP3.LUT R29, R29, 0x1, RZ, 0x3c, !PT ;  /* 0x000000011d1d7812 */ /* 0x000fe200078e3cff */
[----:B------:R-:W-:Y:S01]  /*47f0*/  IMAD.U32 R8, RZ, RZ, UR9 ;  /* 0x00000009ff087e24 */ /* 0x000fe2000f8e00ff */
[----:B------:R-:W-:Y:S01]  /*4800*/  @!UP1 UIADD3 UR9, UPT, UPT, UR7, 0x70, URZ ;  /* 0x0000007007099890 */ /* 0x000fe2000fffe0ff */
[----:B------:R-:W-:Y:S02]  /*4810*/  LOP3.LUT R27, R27, R0, RZ, 0x3c, !PT ;  /* 0x000000001b1b7212 */ /* 0x000fe400078e3cff */
[----:B------:R-:W-:Y:S02]  /*4820*/  SEL R28, R28, RZ, P0 ;  /* 0x000000ff1c1c7207 */ /* 0x000fe40000000000 */
[----:B------:R-:W-:Y:S01]  /*4830*/  IMAD.U32 R9, RZ, RZ, UR8 ;  /* 0x00000008ff097e24 */ /* 0x000fe2000f8e00ff */
[----:B------:R-:W-:Y:S01]  /*4840*/  @!P4 R2UR UR14, R8 ;  /* 0x00000000080ec2ca */ /* 0x000fe200000e0000 */
[----:B------:R-:W-:Y:S01]  /*4850*/  @!UP1 UIADD3 UR8, UPT, UPT, UR7, 0x4400, URZ ;  /* 0x0000440007089890 */ /* 0x000fe2000fffe0ff */
[----:B------:R-:W-:Y:S02]  /*4860*/  VOTEU.ALL UP1, P4 ;  /* 0x0000000000ff7886 */ /* 0x000fe40002020000 */
[----:B------:R-:W-:Y:S11]  /*4870*/  @!P4 R2UR UR15, R9 ;  /* 0x00000000090fc2ca */ /* 0x000ff600000e0000 */
[----:B------:R-:W-:Y:S02]  /*4880*/  @!UPT UIADD3 URZ, UPT, UPT, URZ, URZ, URZ ;  /* 0x000000fffffff290 */ /* 0x000fe4000fffe0ff */
[----:B------:R2:W-:Y:S01]  /*4890*/  @!UP1 UTMALDG.3D [UR8], [UR14], desc[UR18] ;  /* 0x000012080e0095b4 */ /* 0x0005e20008011000 */
[----:B------:R2:W-:Y:S01]  /*48a0*/  @!P4 SYNCS.ARRIVE.TRANS64.RED.A0TR RZ, [UR7+0x70], R25 ;  /* 0x00007019ffffc9a7 */ /* 0x0005e20008300407 */
[----:B------:R-:W-:Y:S01]  /*48b0*/  UPLOP3.LUT UP1, UPT, UPT, UPT, UPT, 0x80, 0x8 ;  /* 0x000000000008789c */ /* 0x000fe20003f2f070 */
[----:B------:R-:W-:Y:S01]  /*48c0*/  SYNCS.ARRIVE.TRANS64.RED.A1T0 RZ, [UR13], RZ ;  /* 0x000000ffffff79a7 */ /* 0x000fe2000810040d */
[----:B------:R-:W-:Y:S09]  /*48d0*/  @P3 BRA `(.L_x_79) ;  /* 0xfffffff000f83947 */ /* 0x000ff2000383ffff */
[----:B------:R-:W-:-:S04]  /*48e0*/  SHF.L.U32 R2, R29, 0x1f, RZ ;  /* 0x0000001f1d027819 */ /* 0x000fc800000006ff */
[----:B------:R-:W1:Y:S02]  /*48f0*/  SYNCS.PHASECHK.TRANS64.TRYWAIT P0, [UR7+0x78], R2 ;  /* 0x00007802ff0075a7 */ /* 0x000e640008001107 */
[----:B-1----:R-:W-:Y:S05]  /*4900*/  @!P0 BRA `(.L_x_80) ;  /* 0x0000004000708947 */ /* 0x002fea0003800000 */
.L_x_164:
[----:B------:R-:W3:Y:S02]  /*4910*/  SYNCS.PHASECHK.TRANS64.TRYWAIT P0, [UR7+0x80], R2 ;  /* 0x00008002ff0075a7 */ /* 0x000ee40008001107 */
[----:B---3--:R-:W-:Y:S05]  /*4920*/  @!P0 BRA `(.L_x_81) ;  /* 0x0000004000808947 */ /* 0x008fea0003800000 */
.L_x_166:
[----:B-1----:R-:W-:-:S07]  /*4930*/  MOV R0, UR7 ;  /* 0x0000000700007c02 */ /* 0x002fce0008000f00 */
.L_x_82:
[----:B-1----:R-:W-:-:S04]  /*4940*/  SHF.L.U32 R2, R29, 0x1f, RZ ;  /* 0x0000001f1d027819 */ /* 0x002fc800000006ff */
[----:B------:R1:W3:Y:S03]  /*4950*/  SYNCS.PHASECHK.TRANS64.TRYWAIT P0, [R0+URZ+0x88], R2 ;  /* 0x00008802000075a7 */ /* 0x0002e600080011ff */
[----:B---3--:R-:W-:Y:S05]  /*4960*/  @!P0 NANOSLEEP.SYNCS 0x989680 ;  /* 0x009896800000895d */ /* 0x008fea0003900000 */
[----:B------:R-:W3:Y:S02]  /*4970*/  @!P0 SYNCS.PHASECHK.TRANS64 P0, [R0+URZ+0x88], R2 ;  /* 0x00008802000085a7 */ /* 0x000ee400080010ff */
[----:B--23--:R-:W-:Y:S05]  /*4980*/  @P0 EXIT ;  /* 0x000000000000094d */ /* 0x00cfea0003800000 */
[----:B------:R-:W-:Y:S05]  /*4990*/  BRA `(.L_x_82) ;  /* 0xfffffffc00e87947 */ /* 0x000fea000383ffff */
.L_x_69:
[----:B------:R-:W-:-:S06]  /*49a0*/  UISETP.GE.AND UP1, UPT, UR8, 0x4, UPT ;  /* 0x000000040800788c */ /* 0x000fcc000bf26270 */
[----:B------:R-:W-:-:S13]  /*49b0*/  PLOP3.LUT P0, PT, PT, PT, UP1, 0x80, 0x8 ;  /* 0x000000000008781c */ /* 0x000fda0003f0f018 */
[----:B------:R-:W-:Y:S05]  /*49c0*/  @!P0 EXIT ;  /* 0x000000000000894d */ /* 0x000fea0003800000 */
[----:B------:R-:W-:Y:S01]  /*49d0*/  BAR.SYNC.DEFER_BLOCKING 0x6, 0xa0 ;  /* 0x0182800000007b1d */ /* 0x000fe20000010000 */
[C---:B------:R-:W-:Y:S01]  /*49e0*/  IMAD.SHL.U32 R4, R101.reuse, 0x40, RZ ;  /* 0x0000004065047824 */ /* 0x040fe200078e00ff */
[----:B------:R-:W-:Y:S01]  /*49f0*/  SHF.R.U32.HI R3, RZ, 0x1, R101 ;  /* 0x00000001ff037819 */ /* 0x000fe20000011665 */
[C---:B------:R-:W-:Y:S01]  /*4a00*/  IMAD.U32 R36, R101.reuse, 0x10000, RZ ;  /* 0x0001000065247824 */ /* 0x040fe200078e00ff */
[C---:B------:R-:W-:Y:S01]  /*4a10*/  R2P PR, R101.reuse, 0x6 ;  /* 0x0000000665007804 */ /* 0x040fe20000000000 */
[C---:B------:R-:W-:Y:S01]  /*4a20*/  IMAD.SHL.U32 R2, R101.reuse, 0x20, RZ ;  /* 0x0000002065027824 */ /* 0x040fe200078e00ff */
[----:B------:R-:W-:Y:S02]  /*4a30*/  UMOV UR48, 0x400 ;  /* 0x0000040000307882 */ /* 0x000fe40000000000 */
[----:B------:R-:W1:Y:S01]  /*4a40*/  LDC R91, c[0x0][0x370] ;  /* 0x0000dc00ff5b7b82 */ /* 0x000e620000000800 */
[----:B------:R-:W-:Y:S01]  /*4a50*/  ULEA UR48, UR37, UR48, 0x18 ;  /* 0x0000003025307291 */ /* 0x000fe2000f8ec0ff */
[C---:B------:R-:W-:Y:S01]  /*4a60*/  LOP3.LUT R5, R4.reuse, 0x1c0, RZ, 0xc0, !PT ;  /* 0x000001c004057812 */ /* 0x040fe200078ec0ff */
[----:B------:R-:W-:Y:S01]  /*4a70*/  IMAD.SHL.U32 R92, R101, 0x8, RZ ;  /* 0x00000008655c7824 */ /* 0x000fe200078e00ff */
[----:B------:R-:W-:Y:S01]  /*4a80*/  LOP3.LUT R4, R4, 0x200, RZ, 0xc0, !PT ;  /* 0x0000020004047812 */ /* 0x000fe200078ec0ff */
[----:B------:R-:W-:Y:S01]  /*4a90*/  IMAD.MOV.U32 R99, RZ, RZ, 0x20 ;  /* 0x00000020ff637424 */ /* 0x000fe200078e00ff */
[----:B------:R-:W-:Y:S01]  /*4aa0*/  LOP3.LUT R3, R5, 0x8, R3, 0xf8, !PT ;  /* 0x0000000805037812 */ /* 0x000fe200078ef803 */
[----:B------:R-:W-:Y:S01]  /*4ab0*/  UIADD3 UR4, UPT, UPT, UR48, 0x400, URZ ;  /* 0x0000040030047890 */ /* 0x000fe2000fffe0ff */
[----:B------:R-:W2:Y:S01]  /*4ac0*/  LDC R43, c[0x0][0xb0c] ;  /* 0x0002c300ff2b7b82 */ /* 0x000ea20000000800 */
[----:B------:R-:W-:Y:S01]  /*4ad0*/  LOP3.LUT R36, R36, 0x600000, RZ, 0xc0, !PT ;  /* 0x0060000024247812 */ /* 0x000fe200078ec0ff */
[----:B------:R-:W-:Y:S01]  /*4ae0*/  IMAD.MOV.U32 R98, RZ, RZ, 0x1 ;  /* 0x00000001ff627424 */ /* 0x000fe200078e00ff */
[----:B------:R-:W-:Y:S01]  /*4af0*/  LOP3.LUT R2, R4, 0xc00, R2, 0xf8, !PT ;  /* 0x00000c0004027812 */ /* 0x000fe200078ef802 */
[----:B------:R-:W-:Y:S01]  /*4b00*/  IMAD.MOV.U32 R46, RZ, RZ, RZ ;  /* 0x000000ffff2e7224 */ /* 0x000fe200078e00ff */
[----:B------:R-:W-:-:S02]  /*4b10*/  LOP3.LUT R92, R3, 0x38, R92, 0x78, !PT ;  /* 0x00000038035c7812 */ /* 0x000fc400078e785c */
[----:B------:R-:W-:Y:S02]  /*4b20*/  CS2R R96, SRZ ;  /* 0x0000000000607805 */ /* 0x000fe4000001ff00 */
[----:B------:R-:W-:Y:S01]  /*4b30*/  SEL R100, R99, 0xffffffe0, !P2 ;  /* 0xffffffe063647807 */ /* 0x000fe20005000000 */
[----:B------:R-:W4:Y:S01]  /*4b40*/  LDC R89, c[0x0][0xb20] ;  /* 0x0002c800ff597b82 */ /* 0x000f220000000800 */
[----:B------:R-:W3:Y:S01]  /*4b50*/  LDS R0, [UR48+0x150] ;  /* 0x00015030ff007984 */ /* 0x000ee20008000800 */
[----:B------:R-:W-:Y:S01]  /*4b60*/  LOP3.LUT R92, R2, R92, RZ, 0xfc, !PT ;  /* 0x0000005c025c7212 */ /* 0x000fe200078efcff */
[----:B------:R-:W-:Y:S01]  /*4b70*/  IMAD.MOV.U32 R104, RZ, RZ, RZ ;  /* 0x000000ffff687224 */ /* 0x000fe200078e00ff */
[----:B------:R-:W-:Y:S01]  /*4b80*/  LOP3.LUT R101, R101, 0x60, RZ, 0xc0, !PT ;  /* 0x0000006065657812 */ /* 0x000fe200078ec0ff */
[----:B------:R-:W-:Y:S01]  /*4b90*/  IMAD.U32 R94, RZ, RZ, UR4 ;  /* 0x00000004ff5e7e24 */ /* 0x000fe2000f8e00ff */
[----:B------:R-:W-:Y:S01]  /*4ba0*/  SEL R99, R99, 0xffffffe0, !P1 ;  /* 0xffffffe063637807 */ /* 0x000fe20004800000 */
[----:B------:R-:W1:Y:S01]  /*4bb0*/  LDCU.64 UR52, c[0x0][0x348] ;  /* 0x00006900ff3477ac */ /* 0x000e620008000a00 */
[----:B------:R-:W1:Y:S01]  /*4bc0*/  LDC R42, c[0x0][0xb30] ;  /* 0x0002cc00ff2a7b82 */ /* 0x000e620000000800 */
[----:B------:R-:W1:Y:S01]  /*4bd0*/  LDCU.64 UR38, c[0x0][0x888] ;  /* 0x00011100ff2677ac */ /* 0x000e620008000a00 */
[----:B------:R-:W1:Y:S06]  /*4be0*/  LDCU.64 UR44, c[0x0][0x890] ;  /* 0x00011200ff2c77ac */ /* 0x000e6c0008000a00 */
[----:B------:R-:W1:Y:S01]  /*4bf0*/  LDC.64 R84, c[0x0][0xb10] ;  /* 0x0002c400ff547b82 */ /* 0x000e620000000a00 */
[----:B------:R-:W-:Y:S01]  /*4c00*/  UMOV UR50, URZ ;  /* 0x000000ff00327c82 */ /* 0x000fe20008000000 */
[----:B------:R-:W-:-:S06]  /*4c10*/  UMOV UR49, URZ ;  /* 0x000000ff00317c82 */ /* 0x000fcc0008000000 */
[----:B------:R-:W1:Y:S08]  /*4c20*/  LDC.64 R40, c[0x0][0xb18] ;  /* 0x0002c600ff287b82 */ /* 0x000e700000000a00 */
[----:B------:R-:W1:Y:S08]  /*4c30*/  LDC.64 R38, c[0x0][0xb28] ;  /* 0x0002ca00ff267b82 */ /* 0x000e700000000a00 */
[----:B------:R-:W1:Y:S01]  /*4c40*/  LDC.64 R82, c[0x0][0x8b0] ;  /* 0x00022c00ff527b82 */ /* 0x000e620000000a00 */
[----:B---3--:R-:W-:-:S07]  /*4c50*/  IMAD.IADD R36, R0, 0x1, R36 ;  /* 0x0000000100247824 */ /* 0x008fce00078e0224 */
[----:B------:R-:W3:Y:S08]  /*4c60*/  LDC.64 R80, c[0x0][0x8a8] ;  /* 0x00022a00ff507b82 */ /* 0x000ef00000000a00 */
[----:B--2-4-:R-:W1:Y:S02]  /*4c70*/  LDC R90, c[0x0][0x374] ;  /* 0x0000dd00ff5a7b82 */ /* 0x014e640000000800 */
.L_x_119:
[----:B------:R-:W-:Y:S02]  /*4c80*/  LEA R0, R104, UR48, 0x3 ;  /* 0x0000003068007c11 */ /* 0x000fe4000f8e18ff */
[----:B------:R-:W-:Y:S02]  /*4c90*/  SHF.L.U32 R2, R96, 0x1f, RZ ;  /* 0x0000001f60027819 */ /* 0x000fe400000006ff */
[----:B-1----:R-:W-:Y:S02]  /*4ca0*/  LEA R16, R104, UR48, 0x4 ;  /* 0x0000003068107c11 */ /* 0x002fe4000f8e20ff */
[----:B------:R-:W2:Y:S02]  /*4cb0*/  SYNCS.PHASECHK.TRANS64.TRYWAIT P0, [R0+URZ+0xa0], R2 ;  /* 0x0000a002000075a7 */ /* 0x000ea400080011ff */
[----:B--2---:R-:W-:Y:S05]  /*4cc0*/  @!P0 BRA `(.L_x_83) ;  /* 0x0000003c00b08947 */ /* 0x004fea0003800000 */
.L_x_167:
[----:B------:R-:W4:Y:S01]  /*4cd0*/  LDC.64 R10, c[0x0][0xb10] ;  /* 0x0002c400ff0a7b82 */ /* 0x000f220000000a00 */
[----:B------:R-:W3:Y:S01]  /*4ce0*/  LDS.128 R16, [R16+0x130] ;  /* 0x0001300010107984 */ /* 0x000ee20000000c00 */
[----:B-1----:R-:W-:Y:S01]  /*4cf0*/  ISETP.NE.AND P1, PT, R42, 0x1, PT ;  /* 0x000000012a00780c */ /* 0x002fe20003f25270 */
[----:B--2---:R-:W-:Y:S01]  /*4d00*/  VIADD R0, R0, 0xb0 ;  /* 0x000000b000007836 */ /* 0x004fe20000000000 */
[----:B------:R-:W-:Y:S04]  /*4d10*/  ISETP.GE.AND P0, PT, R37, 0x1, PT ;  /* 0x000000012500780c */ /* 0x000fe80003f06270 */
[----:B------:R-:W1:Y:S01]  /*4d20*/  LDC.64 R8, c[0x0][0xb18] ;  /* 0x0002c600ff087b82 */ /* 0x000e620000000a00 */
[----:B------:R-:W-:Y:S01]  /*4d30*/  PRMT R0, RZ, 0x654, R0 ;  /* 0x00000654ff007816 */ /* 0x000fe20000000000 */
[----:B------:R-:W-:Y:S01]  /*4d40*/  @!PT LDS RZ, [RZ] ;  /* 0x00000000fffff984 */ /* 0x000fe20000000800 */
[----:B------:R-:W-:Y:S01]  /*4d50*/  @!PT LDS RZ, [RZ] ;  /* 0x00000000fffff984 */ /* 0x000fe20000000800 */
[----:B------:R-:W-:Y:S01]  /*4d60*/  @!PT LDS RZ, [RZ] ;  /* 0x00000000fffff984 */ /* 0x000fe20000000800 */
[----:B------:R-:W-:Y:S01]  /*4d70*/  @!PT LDS RZ, [RZ] ;  /* 0x00000000fffff984 */ /* 0x000fe20000000800 */
[----:B------:R2:W-:Y:S06]  /*4d80*/  MEMBAR.ALL.CTA ;  /* 0x0000000000007992 */ /* 0x0005ec0000008000 */
[----:B--2---:R-:W2:Y:S01]  /*4d90*/  FENCE.VIEW.ASYNC.S ;  /* 0x00000000000073c6 */ /* 0x004ea20000000000 */
[----:B------:R-:W1:Y:S08]  /*4da0*/  @!P1 LDC R12, c[0x0][0xb20] ;  /* 0x0002c800ff0c9b82 */ /* 0x000e700000000800 */
[----:B------:R-:W1:Y:S01]  /*4db0*/  @!P1 LDC R7, c[0x0][0xb0c] ;  /* 0x0002c300ff079b82 */ /* 0x000e620000000800 */
[----:B--2---:R2:W-:Y:S01]  /*4dc0*/  SYNCS.ARRIVE.TRANS64.RED.A1T0 RZ, [R0+URZ], RZ ;  /* 0x000000ff00ff79a7 */ /* 0x0045e200081004ff */
[----:B---3--:R-:W-:Y:S04]  /*4dd0*/  LOP3.LUT P4, RZ, R18, 0x1, RZ, 0xc0, !PT ;  /* 0x0000000112ff7812 */ /* 0x008fe8000788c0ff */
[----:B------:R-:W-:Y:S09]  /*4de0*/  P2R R102, PR, RZ, 0x10 ;  /* 0x00000010ff667803 */ /* 0x000ff20000000000 */
[----:B------:R-:W-:Y:S02]  /*4df0*/  @P4 MOV R45, R16 ;  /* 0x00000010002d4202 */ /* 0x000fe40000000f00 */
[----:B------:R-:W-:Y:S01]  /*4e00*/  @P4 LOP3.LUT R44, R17, 0xffff, RZ, 0xc0, !PT ;  /* 0x0000ffff112c4812 */ /* 0x000fe200078ec0ff */
[----:B--2-4-:R-:W-:Y:S06]  /*4e10*/  @!P0 BRA `(.L_x_84) ;  /* 0x0000000000a48947 */ /* 0x014fec0003800000 */
[----:B------:R-:W-:Y:S01]  /*4e20*/  IMAD.HI.U32 R0, R90, R41, RZ ;  /* 0x000000295a007227 */ /* 0x000fe200078e00ff */
[----:B------:R-:W-:Y:S02]  /*4e30*/  ISETP.NE.AND P0, PT, R40, 0x1, PT ;  /* 0x000000012800780c */ /* 0x000fe40003f05270 */
[----:B------:R-:W-:Y:S01]  /*4e40*/  ISETP.NE.AND P2, PT, R37, 0x1, PT ;  /* 0x000000012500780c */ /* 0x000fe20003f45270 */
[----:B------:R-:W-:Y:S01]  /*4e50*/  IMAD.HI.U32 R4, R91, R84, RZ ;  /* 0x000000545b047227 */ /* 0x000fe200078e00ff */
[----:B------:R-:W-:Y:S02]  /*4e60*/  SHF.R.U32.HI R0, RZ, R89, R0 ;  /* 0x00000059ff007219 */ /* 0x000fe40000011600 */
[----:B------:R-:W-:Y:S01]  /*4e70*/  ISETP.NE.AND P3, PT, R43, 0x1, PT ;  /* 0x000000012b00780c */ /* 0x000fe20003f65270 */
[----:B------:R-:W-:Y:S01]  /*4e80*/  IMAD.HI.U32 R6, R44, R41, RZ ;  /* 0x000000292c067227 */ /* 0x000fe200078e00ff */
[-C--:B------:R-:W-:Y:S02]  /*4e90*/  SHF.R.U32.HI R4, RZ, R85.reuse, R4 ;  /* 0x00000055ff047219 */ /* 0x080fe40000011604 */
[----:B------:R-:W-:Y:S01]  /*4ea0*/  SEL R0, R90, R0, !P0 ;  /* 0x000000005a007207 */ /* 0x000fe20004000000 */
[----:B------:R-:W-:Y:S01]  /*4eb0*/  IMAD.HI.U32 R5, R45, R84, RZ ;  /* 0x000000542d057227 */ /* 0x000fe200078e00ff */
[----:B------:R-:W-:Y:S03]  /*4ec0*/  SEL R4, R91, R4, !P3 ;  /* 0x000000045b047207 */ /* 0x000fe60005800000 */
[-C--:B------:R-:W-:Y:S01]  /*4ed0*/  IMAD.HI.U32 R3, R0, R38.reuse, RZ ;  /* 0x0000002600037227 */ /* 0x080fe200078e00ff */
[----:B------:R-:W-:Y:S03]  /*4ee0*/  SHF.R.U32.HI R5, RZ, R85, R5 ;  /* 0x00000055ff057219 */ /* 0x000fe60000011605 */
[----:B------:R-:W-:Y:S01]  /*4ef0*/  IMAD.HI.U32 R2, R4, R38, RZ ;  /* 0x0000002604027227 */ /* 0x000fe200078e00ff */
[----:B------:R-:W-:Y:S02]  /*4f00*/  @P2 SHF.R.U32.HI R0, RZ, R39, R3 ;  /* 0x00000027ff002219 */ /* 0x000fe40000011603 */
[----:B------:R-:W-:Y:S02]  /*4f10*/  SHF.R.U32.HI R3, RZ, R89, R6 ;  /* 0x00000059ff037219 */ /* 0x000fe40000011606 */
[----:B------:R-:W-:Y:S01]  /*4f20*/  @P2 SHF.R.U32.HI R4, RZ, R39, R2 ;  /* 0x00000027ff042219 */ /* 0x000fe20000011602 */
[----:B------:R-:W-:Y:S01]  /*4f30*/  IMAD R0, R37, R0, RZ ;  /* 0x0000000025007224 */ /* 0x000fe200078e02ff */
[----:B------:R-:W-:Y:S02]  /*4f40*/  SEL R3, R44, R3, !P0 ;  /* 0x000000032c037207 */ /* 0x000fe40004000000 */
[----:B------:R-:W-:Y:S01]  /*4f50*/  SEL R2, R45, R5, !P3 ;  /* 0x000000052d027207 */ /* 0x000fe20005800000 */
[----:B------:R-:W-:Y:S01]  /*4f60*/  IMAD R5, R37, R4, RZ ;  /* 0x0000000425057224 */ /* 0x000fe200078e02ff */
[C---:B------:R-:W-:Y:S01]  /*4f70*/  ISETP.GE.AND P0, PT, R3.reuse, R0, PT ;  /* 0x000000000300720c */ /* 0x040fe20003f06270 */
[C---:B------:R-:W-:Y:S03]  /*4f80*/  IMAD.HI.U32 R0, R3.reuse, R38, RZ ;  /* 0x0000002603007227 */ /* 0x040fe600078e00ff */
[C---:B------:R-:W-:Y:S02]  /*4f90*/  ISETP.GE.OR P0, PT, R2.reuse, R5, P0 ;  /* 0x000000050200720c */ /* 0x040fe40000706670 */
[----:B------:R-:W-:Y:S04]  /*4fa0*/  SHF.R.U32.HI R0, RZ, R39, R0 ;  /* 0x00000027ff007219 */ /* 0x000fe80000011600 */
        /* <DEDUP_REMOVED lines=15> */
[----:B------:R-:W-:Y:S07]  /*50a0*/  IMAD R44, R3, R40, R44 ;  /* 0x00000028032c7224 */ /* 0x000fee00078e022c */
.L_x_84:
[----:B-1----:R-:W-:Y:S01]  /*50b0*/  @!P1 ISETP.NE.AND P0, PT, R8, 0x1, PT ;  /* 0x000000010800980c */ /* 0x002fe20003f05270 */
[----:B------:R-:W-:Y:S01]  /*50c0*/  @!P1 IMAD.HI.U32 R2, R44, R9, RZ ;  /* 0x000000092c029227 */ /* 0x000fe200078e00ff */
[----:B------:R-:W-:Y:S01]  /*50d0*/  R2UR UR42, R15 ;  /* 0x000000000f2a72ca */ /* 0x000fe200000e0000 */
[----:B------:R-:W-:Y:S01]  /*50e0*/  BSSY.RECONVERGENT B6, `(.L_x_85) ;  /* 0x0000031000067945 */ /* 0x000fe20003800200 */
[----:B------:R-:W-:Y:S01]  /*50f0*/  R2UR UR41, R14 ;  /* 0x000000000e2972ca */ /* 0x000fe200000e0000 */
[----:B------:R-:W-:Y:S01]  /*5100*/  @!P1 IMAD.HI.U32 R0, R45, R10, RZ ;  /* 0x0000000a2d009227 */ /* 0x000fe200078e00ff */
[----:B------:R-:W-:Y:S02]  /*5110*/  @!P1 SHF.R.U32.HI R2, RZ, R12, R2 ;  /* 0x0000000cff029219 */ /* 0x000fe40000011602 */
[----:B------:R-:W-:Y:S01]  /*5120*/  @!P1 ISETP.NE.AND P2, PT, R7, 0x1, PT ;  /* 0x000000010700980c */ /* 0x000fe20003f45270 */
[----:B------:R-:W-:Y:S01]  /*5130*/  VIADD R104, R104, 0x1 ;  /* 0x0000000168687836 */ /* 0x000fe20000000000 */
[----:B------:R-:W-:Y:S02]  /*5140*/  @!P1 SEL R2, R44, R2, !P0 ;  /* 0x000000022c029207 */ /* 0x000fe40004000000 */
[----:B------:R-:W-:Y:S02]  /*5150*/  @!P1 SHF.R.U32.HI R0, RZ, R11, R0 ;  /* 0x0000000bff009219 */ /* 0x000fe40000011600 */
[----:B------:R-:W-:Y:S01]  /*5160*/  LOP3.LUT P0, RZ, R94, 0x3f0, RZ, 0xc0, !PT ;  /* 0x000003f05eff7812 */ /* 0x000fe2000780c0ff */
[----:B------:R-:W-:Y:S01]  /*5170*/  USHF.L.U32 UR42, UR42, 0x6, URZ ;  /* 0x000000062a2a7899 */ /* 0x000fe200080006ff */
[----:B------:R-:W-:Y:S01]  /*5180*/  @!P1 SEL R3, R45, R0, !P2 ;  /* 0x000000002d039207 */ /* 0x000fe20005000000 */
[----:B------:R-:W-:Y:S01]  /*5190*/  UIMAD UR41, UR41, 0xc0, URZ ;  /* 0x000000c0292978a4 */ /* 0x000fe2000f8e02ff */
[----:B------:R-:W-:Y:S03]  /*51a0*/  @P4 SHF.R.U32.HI R95, RZ, 0x10, R17 ;  /* 0x00000010ff5f4819 */ /* 0x000fe60000011611 */
[----:B------:R-:W-:Y:S02]  /*51b0*/  @!P1 IMAD.IADD R0, R2, 0x1, -R3 ;  /* 0x0000000102009824 */ /* 0x000fe400078e0a03 */
[----:B------:R-:W-:Y:S02]  /*51c0*/  @!P1 IMAD.IADD R2, R3, 0x1, -R2 ;  /* 0x0000000103029824 */ /* 0x000fe400078e0a02 */
[----:B------:R-:W-:Y:S02]  /*51d0*/  @!P1 IMAD R45, R0, R7, R45 ;  /* 0x00000007002d9224 */ /* 0x000fe400078e022d */
[----:B------:R-:W-:Y:S01]  /*51e0*/  @!P1 IMAD R44, R2, R8, R44 ;  /* 0x00000008022c9224 */ /* 0x000fe200078e022c */
[----:B------:R-:W-:Y:S06]  /*51f0*/  @!P0 BRA `(.L_x_86) ;  /* 0x00000000007c8947 */ /* 0x000fec0003800000 */
[----:B------:R-:W1:Y:S01]  /*5200*/  LDCU.64 UR8, c[0x4][0x80] ;  /* 0x01001000ff0877ac */ /* 0x000e620008000a00 */
[----:B------:R-:W-:Y:S01]  /*5210*/  MOV R2, 0x0 ;  /* 0x0000000000027802 */ /* 0x000fe20000000f00 */
[----:B------:R-:W-:Y:S02]  /*5220*/  HFMA2 R12, -RZ, RZ, 0, 5.9604644775390625e-08 ;  /* 0x00000001ff0c7431 */ /* 0x000fe400000001ff */
[----:B------:R-:W-:Y:S01]  /*5230*/  IMAD.MOV.U32 R8, RZ, RZ, 0x70 ;  /* 0x00000070ff087424 */ /* 0x000fe200078e00ff */
[----:B------:R2:W3:Y:S01]  /*5240*/  LDC.64 R14, c[0x4][R2] ;  /* 0x01000000020e7b82 */ /* 0x0004e20000000a00 */
[----:B------:R-:W4:Y:S01]  /*5250*/  LDCU.64 UR6, c[0x4][0x88] ;  /* 0x01001100ff0677ac */ /* 0x000f220008000a00 */
[----:B------:R-:W-:Y:S01]  /*5260*/  IMAD.MOV.U32 R13, RZ, RZ, RZ ;  /* 0x000000ffff0d7224 */ /* 0x000fe200078e00ff */
[----:B------:R-:W2:Y:S01]  /*5270*/  LDCU.64 UR4, c[0x4][0x8] ;  /* 0x01000100ff0477ac */ /* 0x000ea20008000a00 */
[----:B-1----:R-:W-:Y:S01]  /*5280*/  MOV R5, UR9 ;  /* 0x0000000900057c02 */ /* 0x002fe20008000f00 */
[----:B------:R-:W-:Y:S01]  /*5290*/  IMAD.U32 R4, RZ, RZ, UR8 ;  /* 0x00000008ff047e24 */ /* 0x000fe2000f8e00ff */
[----:B----4-:R-:W-:Y:S01]  /*52a0*/  MOV R7, UR7 ;  /* 0x0000000700077c02 */ /* 0x010fe20008000f00 */
[----:B------:R-:W-:Y:S01]  /*52b0*/  IMAD.U32 R6, RZ, RZ, UR6 ;  /* 0x00000006ff067e24 */ /* 0x000fe2000f8e00ff */
[----:B--2---:R-:W-:Y:S01]  /*52c0*/  MOV R11, UR5 ;  /* 0x00000005000b7c02 */ /* 0x004fe20008000f00 */
[----:B------:R-:W-:Y:S02]  /*52d0*/  IMAD.U32 R10, RZ, RZ, UR4 ;  /* 0x00000004ff0a7e24 */ /* 0x000fe4000f8e00ff */
[----:B------:R-:W-:Y:S07]  /*52e0*/  LEPC R20, `(.L_x_87) ;  /* 0x000000001014794e */ /* 0x000fee0000000000 */
[----:B---3-5:R-:W-:Y:S05]  /*52f0*/  CALL.ABS.NOINC R14 ;  /* 0x000000000e007343 */ /* 0x028fea0003c00000 */
.L_x_87:
[----:B------:R-:W1:Y:S01]  /*5300*/  LDCU.64 UR8, c[0x4][0x80] ;  /* 0x01001000ff0877ac */ /* 0x000e620008000a00 */
[----:B------:R-:W2:Y:S01]  /*5310*/  LDC.64 R2, c[0x4][R2] ;  /* 0x0100000002027b82 */ /* 0x000ea20000000a00 */
[----:B------:R-:W-:Y:S02]  /*5320*/  HFMA2 R12, -RZ, RZ, 0, 5.9604644775390625e-08 ;  /* 0x00000001ff0c7431 */ /* 0x000fe400000001ff */
[----:B------:R-:W-:Y:S02]  /*5330*/  IMAD.MOV.U32 R8, RZ, RZ, 0x70 ;  /* 0x00000070ff087424 */ /* 0x000fe400078e00ff */
[----:B------:R-:W-:Y:S01]  /*5340*/  IMAD.MOV.U32 R13, RZ, RZ, RZ ;  /* 0x000000ffff0d7224 */ /* 0x000fe200078e00ff */
[----:B------:R-:W3:Y:S01]  /*5350*/  LDCU.64 UR6, c[0x4][0x88] ;  /* 0x01001100ff0677ac */ /* 0x000ee20008000a00 */
[----:B------:R-:W4:Y:S01]  /*5360*/  LDCU.64 UR4, c[0x4][0x8] ;  /* 0x01000100ff0477ac */ /* 0x000f220008000a00 */
[----:B-1----:R-:W-:Y:S02]  /*5370*/  MOV R4, UR8 ;  /* 0x0000000800047c02 */ /* 0x002fe40008000f00 */
[----:B------:R-:W-:Y:S02]  /*5380*/  MOV R5, UR9 ;  /* 0x0000000900057c02 */ /* 0x000fe40008000f00 */
[----:B---3--:R-:W-:Y:S01]  /*5390*/  MOV R7, UR7 ;  /* 0x0000000700077c02 */ /* 0x008fe20008000f00 */
[----:B------:R-:W-:Y:S01]  /*53a0*/  IMAD.U32 R6, RZ, RZ, UR6 ;  /* 0x00000006ff067e24 */ /* 0x000fe2000f8e00ff */
[----:B----4-:R-:W-:Y:S01]  /*53b0*/  MOV R11, UR5 ;  /* 0x00000005000b7c02 */ /* 0x010fe20008000f00 */
[----:B------:R-:W-:Y:S02]  /*53c0*/  IMAD.U32 R10, RZ, RZ, UR4 ;  /* 0x00000004ff0a7e24 */ /* 0x000fe4000f8e00ff */
[----:B------:R-:W-:Y:S07]  /*53d0*/  LEPC R20, `(.L_x_86) ;  /* 0x000000001014794e */ /* 0x000fee0000000000 */
[----:B--2---:R-:W-:Y:S05]  /*53e0*/  CALL.ABS.NOINC R2 ;  /* 0x0000000002007343 */ /* 0x004fea0003c00000 */
.L_x_86:
[----:B------:R-:W-:Y:S05]  /*53f0*/  BSYNC.RECONVERGENT B6 ;  /* 0x0000000000067941 */ /* 0x000fea0003800200 */
.L_x_85:
[----:B------:R-:W-:Y:S01]  /*5400*/  ISETP.NE.U32.AND P4, PT, R82, RZ, PT ;  /* 0x000000ff5200720c */ /* 0x000fe20003f85070 */
[----:B------:R-:W-:Y:S01]  /*5410*/  UISETP.NE.AND UP2, UPT, UR51, URZ, UPT ;  /* 0x000000ff3300728c */ /* 0x000fe2000bf45270 */
[----:B------:R-:W-:Y:S01]  /*5420*/  ISETP.NE.U32.AND P2, PT, RZ, UR38, PT ;  /* 0x00000026ff007c0c */ /* 0x000fe2000bf45070 */
[----:B------:R-:W-:Y:S01]  /*5430*/  UISETP.NE.U32.AND UP1, UPT, UR44, URZ, UPT ;  /* 0x000000ff2c00728c */ /* 0x000fe2000bf25070 */
[----:B------:R-:W-:Y:S01]  /*5440*/  ISETP.NE.AND.EX P4, PT, R83, RZ, PT, P4 ;  /* 0x000000ff5300720c */ /* 0x000fe20003f85340 */
[----:B------:R-:W-:Y:S01]  /*5450*/  UPLOP3.LUT UP0, UPT, UPT, UPT, UPT, 0x40, 0x4 ;  /* 0x000000000004789c */ /* 0x000fe20003f0e870 */
[----:B------:R-:W-:Y:S01]  /*5460*/  ISETP.NE.AND.EX P2, PT, RZ, UR39, PT, P2 ;  /* 0x00000027ff007c0c */ /* 0x000fe2000bf45320 */
[----:B------:R-:W-:Y:S01]  /*5470*/  UISETP.NE.AND.EX UP1, UPT, UR45, URZ, UPT, UP1 ;  /* 0x000000ff2d00728c */ /* 0x000fe2000bf25310 */
[----:B------:R-:W-:Y:S04]  /*5480*/  PLOP3.LUT P1, PT, PT, PT, UP2, 0x80, 0x8 ;  /* 0x000000000008781c */ /* 0x000fe80003f2f028 */
[----:B------:R-:W-:Y:S06]  /*5490*/  @UP2 UPLOP3.LUT UP0, UPT, UPT, UPT, UP1, 0x80, 0x8 ;  /* 0x000000000008289c */ /* 0x000fec0003f0f010 */
[----:B------:R-:W-:Y:S01]  /*54a0*/  PLOP3.LUT P0, PT, PT, PT, UP0, 0x80, 0x8 ;  /* 0x000000000008781c */ /* 0x000fe20003f0f008 */
[----:B------:R-:W-:Y:S01]  /*54b0*/  @!UPT UIADD3 URZ, UPT, UPT, URZ, URZ, URZ ;  /* 0x000000fffffff290 */ /* 0x000fe2000fffe0ff */
[----:B------:R-:W-:Y:S11]  /*54c0*/  BRA.U !UP1, `(.L_x_88) ;  /* 0x0000000109387547 */ /* 0x000ff6000b800000 */
[----:B------:R-:W-:Y:S01]  /*54d0*/  UISETP.NE.U32.AND UP0, UPT, UR38, URZ, UPT ;  /* 0x000000ff2600728c */ /* 0x000fe2000bf05070 */
[----:B------:R-:W-:Y:S02]  /*54e0*/  HFMA2 R0, -RZ, RZ, 0, 5.9604644775390625e-08 ;  /* 0x00000001ff007431 */ /* 0x000fe400000001ff */
[----:B------:R-:W-:Y:S01]  /*54f0*/  IMAD.MOV.U32 R88, RZ, RZ, 0x1 ;  /* 0x00000001ff587424 */ /* 0x000fe200078e00ff */
[----:B------:R-:W-:Y:S06]  /*5500*/  UISETP.NE.AND.EX UP0, UPT, UR39, URZ, UPT, UP0 ;  /* 0x000000ff2700728c */ /* 0x000fec000bf05300 */
[----:B------:R-:W-:Y:S05]  /*5510*/  PLOP3.LUT P3, PT, PT, PT, UP0, 0x80, 0x8 ;  /* 0x000000000008781c */ /* 0x000fea0003f6f008 */
[----:B------:R-:W1:Y:S01]  /*5520*/  @UP0 LDCU.64 UR6, c[0x0][0x888] ;  /* 0x00011100ff0607ac */ /* 0x000e620008000a00 */
[----:B------:R-:W-:Y:S07]  /*5530*/  @UP0 UIMAD UR4, UR36, UR44, URZ ;  /* 0x0000002c240402a4 */ /* 0x000fee000f8e02ff */
[----:B------:R-:W-:Y:S01]  /*5540*/  @!P3 PRMT R88, R0, 0x7610, R88 ;  /* 0x000076100058b816 */ /* 0x000fe20000000058 */
[----:B-1----:R-:W-:Y:S03]  /*5550*/  @UP0 UIMAD.WIDE UR6, UR4, 0x4, UR6 ;  /* 0x00000004040608a5 */ /* 0x002fe6000f8e0206 */
[----:B------:R-:W1:Y:S03]  /*5560*/  @!UP0 LDCU UR4, c[0x0][0x880] ;  /* 0x00011000ff0487ac */ /* 0x000e660008000800 */
[----:B------:R-:W-:Y:S01]  /*5570*/  IMAD.U32 R2, RZ, RZ, UR6 ;  /* 0x00000006ff027e24 */ /* 0x000fe2000f8e00ff */
[----:B------:R-:W-:Y:S05]  /*5580*/  MOV R3, UR7 ;  /* 0x0000000700037c02 */ /* 0x000fea0008000f00 */
[----:B-----5:R2:W5:Y:S02]  /*5590*/  @P3 LDG.E R49, desc[UR46][R2.64] ;  /* 0x0000002e02313981 */ /* 0x020564000c1e1900 */
[----:B-12---:R-:W-:Y:S02]  /*55a0*/  @!P3 IMAD.U32 R49, RZ, RZ, UR4 ;  /* 0x00000004ff31be24 */ /* 0x006fe4000f8e00ff */
.L_x_88:
[----:B------:R-:W-:Y:S05]  /*55b0*/  @!P4 BRA `(.L_x_89) ;  /* 0x000000000020c947 */ /* 0x000fea0003800000 */
[----:B------:R-:W-:Y:S04]  /*55c0*/  ISETP.NE.U32.AND P3, PT, R80, RZ, PT ;  /* 0x000000ff5000720c */ /* 0x000fe80003f65070 */
[----:B------:R-:W-:Y:S11]  /*55d0*/  ISETP.NE.AND.EX P3, PT, R81, RZ, PT, P3 ;  /* 0x000000ff5100720c */ /* 0x000ff60003f65330 */
[----:B------:R-:W-:Y:S02]  /*55e0*/  @!UPT UIADD3 URZ, UPT, UPT, URZ, URZ, URZ ;  /* 0x000000fffffff290 */ /* 0x000fe4000fffe0ff */
[----:B------:R-:W1:Y:S01]  /*55f0*/  @P3 LDC.64 R2, c[0x0][0x8a8] ;  /* 0x00022a00ff023b82 */ /* 0x000e620000000a00 */
[----:B------:R-:W-:Y:S04]  /*5600*/  @P3 IMAD R0, R82, UR36, RZ ;  /* 0x0000002452003c24 */ /* 0x000fe8000f8e02ff */
[----:B-1----:R-:W-:Y:S05]  /*5610*/  @P3 IMAD.WIDE R2, R0, 0x4, R2 ;  /* 0x0000000400023825 */ /* 0x002fea00078e0202 */
[----:B-----5:R1:W5:Y:S02]  /*5620*/  @P3 LDG.E R47, desc[UR46][R2.64] ;  /* 0x0000002e022f3981 */ /* 0x020364000c1e1900 */
[----:B-1----:R-:W2:Y:S02]  /*5630*/  @!P3 LDC R47, c[0x0][0x8a0] ;  /* 0x00022800ff2fbb82 */ /* 0x002ea40000000800 */
.L_x_89:
[----:B-----5:R-:W-:Y:S01]  /*5640*/  FSETP.NEU.AND P3, PT, R49, RZ, PT ;  /* 0x000000ff3100720b */ /* 0x020fe20003f6d000 */
[----:B------:R-:W-:Y:S01]  /*5650*/  IMAD.SHL.U32 R66, R92, 0x2, RZ ;  /* 0x000000025c427824 */ /* 0x000fe200078e00ff */
[----:B------:R-:W-:Y:S01]  /*5660*/  SEL R4, RZ, 0xffffffff, P2 ;  /* 0xffffffffff047807 */ /* 0x000fe20001000000 */
[----:B------:R-:W-:Y:S01]  /*5670*/  BSSY B1, `(.L_x_90) ;  /* 0x0000042000017945 */ /* 0x000fe20003800000 */
[----:B------:R-:W-:Y:S01]  /*5680*/  @P1 LOP3.LUT P2, RZ, R88, 0xff, RZ, 0xc0, !PT ;  /* 0x000000ff58ff1812 */ /* 0x000fe2000784c0ff */
[----:B------:R-:W-:Y:S01]  /*5690*/  VIADD R107, R66, UR48 ;  /* 0x00000030426b7c36 */ /* 0x000fe20008000000 */
[----:B------:R-:W-:Y:S01]  /*56a0*/  @P1 SEL R0, RZ, 0xffffffff, P3 ;  /* 0xffffffffff001807 */ /* 0x000fe20001800000 */
[----:B------:R-:W-:Y:S01]  /*56b0*/  IMAD.MOV.U32 R67, RZ, RZ, 0x1 ;  /* 0x00000001ff437424 */ /* 0x000fe200078e00ff */
[----:B------:R-:W-:Y:S01]  /*56c0*/  LOP3.LUT R98, R98, 0x1, RZ, 0x3c, !PT ;  /* 0x0000000162627812 */ /* 0x000fe200078e3cff */
[----:B------:R-:W-:Y:S01]  /*56d0*/  IMAD.MOV.U32 R65, RZ, RZ, RZ ;  /* 0x000000ffff417224 */ /* 0x000fe200078e00ff */
[----:B------:R-:W-:Y:S02]  /*56e0*/  @P0 SEL R0, R4, R0, !P2 ;  /* 0x0000000004000207 */ /* 0x000fe40005000000 */
[----:B------:R-:W-:Y:S02]  /*56f0*/  CS2R R78, SRZ ;  /* 0x00000000004e7805 */ /* 0x000fe4000001ff00 */
[----:B------:R-:W-:Y:S02]  /*5700*/  LEA R64, R46, UR48, 0x3 ;  /* 0x000000302e407c11 */ /* 0x000fe4000f8e18ff */
[----:B------:R-:W-:Y:S02]  /*5710*/  CS2R R76, SRZ ;  /* 0x00000000004c7805 */ /* 0x000fe4000001ff00 */
[----:B------:R-:W-:Y:S02]  /*5720*/  @P1 LOP3.LUT R0, R0, 0x1, RZ, 0xc0, !PT ;  /* 0x0000000100001812 */ /* 0x000fe400078ec0ff */
[----:B------:R-:W-:Y:S02]  /*5730*/  CS2R R70, SRZ ;  /* 0x0000000000467805 */ /* 0x000fe4000001ff00 */
[----:B------:R-:W-:Y:S02]  /*5740*/  SHF.L.U32 R2, R97, 0x1f, RZ ;  /* 0x0000001f61027819 */ /* 0x000fe400000006ff */
[----:B------:R-:W-:Y:S02]  /*5750*/  CS2R R68, SRZ ;  /* 0x0000000000447805 */ /* 0x000fe4000001ff00 */
[----:B------:R-:W-:Y:S02]  /*5760*/  ISETP.NE.U32.OR P6, PT, R0, 0x1, !P1 ;  /* 0x000000010000780c */ /* 0x000fe40004fc5470 */
[----:B------:R-:W-:Y:S02]  /*5770*/  CS2R R62, SRZ ;  /* 0x00000000003e7805 */ /* 0x000fe4000001ff00 */
[----:B------:R-:W-:Y:S02]  /*5780*/  PLOP3.LUT P2, PT, PT, PT, UP1, 0x80, 0x8 ;  /* 0x000000000008781c */ /* 0x000fe40003f4f018 */
[----:B------:R-:W-:Y:S02]  /*5790*/  CS2R R60, SRZ ;  /* 0x00000000003c7805 */ /* 0x000fe4000001ff00 */
[----:B------:R-:W-:Y:S02]  /*57a0*/  LOP3.LUT P4, R103, R88, 0xff, RZ, 0xc0, !PT ;  /* 0x000000ff58677812 */ /* 0x000fe4000788c0ff */
[----:B------:R-:W-:Y:S02]  /*57b0*/  CS2R R58, SRZ ;  /* 0x00000000003a7805 */ /* 0x000fe4000001ff00 */
[----:B------:R-:W-:Y:S02]  /*57c0*/  SEL R3, RZ, 0xffffffff, P3 ;  /* 0xffffffffff037807 */ /* 0x000fe40001800000 */
[----:B------:R-:W-:Y:S02]  /*57d0*/  CS2R R56, SRZ ;  /* 0x0000000000387805 */ /* 0x000fe4000001ff00 */
[----:B------:R-:W-:Y:S01]  /*57e0*/  LEA.HI R48, R46, R46, RZ, 0x1 ;  /* 0x0000002e2e307211 */ /* 0x000fe200078f08ff */
[----:B------:R-:W-:Y:S01]  /*57f0*/  VIADD R108, R107, 0x400 ;  /* 0x000004006b6c7836 */ /* 0x000fe20000000000 */
[----:B------:R-:W-:Y:S01]  /*5800*/  P2R R105, PR, RZ, 0x40 ;  /* 0x00000040ff697803 */ /* 0x000fe20000000000 */
[----:B------:R-:W-:Y:S01]  /*5810*/  IMAD.IADD R106, R99, 0x1, R107 ;  /* 0x00000001636a7824 */ /* 0x000fe200078e026b */
[----:B------:R-:W-:Y:S02]  /*5820*/  @P6 SHF.L.U32 R0, R98, 0x1f, RZ ;  /* 0x0000001f62006819 */ /* 0x000fe400000006ff */
[----:B------:R-:W-:Y:S02]  /*5830*/  @P2 SEL R3, R4, R3, !P4 ;  /* 0x0000000304032207 */ /* 0x000fe40006000000 */
[----:B------:R1:W3:Y:S02]  /*5840*/  @P6 SYNCS.PHASECHK.TRANS64.TRYWAIT P1, [UR48+0x60], R0 ;  /* 0x00006000ff0065a7 */ /* 0x0002e40008021130 */
[----:B------:R-:W-:Y:S04]  /*5850*/  LOP3.LUT R3, R3, 0x1, RZ, 0xc0, !PT ;  /* 0x0000000103037812 */ /* 0x000fe800078ec0ff */
[----:B------:R-:W-:Y:S04]  /*5860*/  ISETP.NE.U32.AND P5, PT, R3, 0x1, PT ;  /* 0x000000010300780c */ /* 0x000fe80003fa5070 */
[----:B------:R-:W-:Y:S01]  /*5870*/  P2R R72, PR, RZ, 0x20 ;  /* 0x00000020ff487803 */ /* 0x000fe20000000000 */
[----:B------:R4:W2:Y:S01]  /*5880*/  SYNCS.PHASECHK.TRANS64.TRYWAIT P0, [R64+URZ+0xc0], R2 ;  /* 0x0000c002400075a7 */ /* 0x0008a200080011ff */
[----:B-1----:R-:W-:Y:S02]  /*5890*/  SHF.R.U32.HI R0, RZ, 0x1, R48 ;  /* 0x00000001ff007819 */ /* 0x002fe40000011630 */
[----:B------:R-:W-:Y:S03]  /*58a0*/  LOP3.LUT R48, R48, 0xffe, RZ, 0xc0, !PT ;  /* 0x00000ffe30307812 */ /* 0x000fe600078ec0ff */
[----:B------:R-:W-:Y:S02]  /*58b0*/  IMAD R0, R0, 0xc0, R36 ;  /* 0x000000c000007824 */ /* 0x000fe400078e0224 */
[----:B------:R-:W-:Y:S04]  /*58c0*/  IMAD.IADD R48, R46, 0x1, -R48 ;  /* 0x000000012e307824 */ /* 0x000fe800078e0a30 */
[----:B------:R-:W-:Y:S01]  /*58d0*/  IMAD R48, R48, 0x100000, R0 ;  /* 0x0010000030307824 */ /* 0x000fe200078e0200 */
[----:B---3--:R-:W-:Y:S01]  /*58e0*/  @P6 SEL R67, RZ, 0x1, !P1 ;  /* 0x00000001ff436807 */ /* 0x008fe20004800000 */
[----:B----4-:R-:W-:Y:S06]  /*58f0*/  @!P6 BRA `(.L_x_91) ;  /* 0x000000000064e947 */ /* 0x010fec0003800000 */
[----:B------:R-:W-:Y:S01]  /*5900*/  @P5 IMAD R5, R100, 0x2, R108 ;  /* 0x0000000264055824 */ /* 0x000fe200078e026c */
[----:B------:R-:W-:Y:S01]  /*5910*/  ISETP.NE.AND P1, PT, R67, RZ, PT ;  /* 0x000000ff4300720c */ /* 0x000fe20003f25270 */
[----:B------:R-:W-:Y:S01]  /*5920*/  IMAD.MOV.U32 R78, RZ, RZ, RZ ;  /* 0x000000ffff4e7224 */ /* 0x000fe200078e00ff */
[----:B------:R-:W-:Y:S01]  /*5930*/  BSSY B0, `(.L_x_92) ;  /* 0x000000d000007945 */ /* 0x000fe20003800000 */
[----:B------:R-:W-:Y:S01]  /*5940*/  @P5 IMAD.IADD R4, R99, 0x1, R5 ;  /* 0x0000000163045824 */ /* 0x000fe200078e0205 */
[----:B------:R-:W-:Y:S02]  /*5950*/  CS2R R70, SRZ ;  /* 0x0000000000467805 */ /* 0x000fe4000001ff00 */
[----:B------:R-:W-:Y:S02]  /*5960*/  CS2R R68, SRZ ;  /* 0x0000000000447805 */ /* 0x000fe4000001ff00 */
[----:B------:R-:W-:Y:S02]  /*5970*/  CS2R R76, SRZ ;  /* 0x00000000004c7805 */ /* 0x000fe4000001ff00 */
[----:B------:R-:W-:Y:S02]  /*5980*/  CS2R R58, SRZ ;  /* 0x00000000003a7805 */ /* 0x000fe4000001ff00 */
[----:B------:R-:W-:Y:S02]  /*5990*/  CS2R R56, SRZ ;  /* 0x0000000000387805 */ /* 0x000fe4000001ff00 */
[----:B------:R-:W-:Y:S02]  /*59a0*/  CS2R R62, SRZ ;  /* 0x00000000003e7805 */ /* 0x000fe4000001ff00 */
[----:B------:R-:W-:Y:S01]  /*59b0*/  CS2R R60, SRZ ;  /* 0x00000000003c7805 */ /* 0x000fe2000001ff00 */
[----:B------:R-:W-:Y:S06]  /*59c0*/  @P1 BRA `(.L_x_93) ;  /* 0x00000000000c1947 */ /* 0x000fec0003800000 */
[----:B------:R-:W-:Y:S04]  /*59d0*/  SHF.L.U32 R3, R98, 0x1f, RZ ;  /* 0x0000001f62037819 */ /* 0x000fe800000006ff */
[----:B------:R-:W1:Y:S02]  /*59e0*/  SYNCS.PHASECHK.TRANS64.TRYWAIT P1, [UR48+0x60], R3 ;  /* 0x00006003ff0075a7 */ /* 0x000e640008021130 */
[----:B-1----:R-:W-:Y:S05]  /*59f0*/  @!P1 BRA `(.L_x_94) ;  /* 0x0000003000789947 */ /* 0x002fea0003800000 */
.L_x_93:
[----:B------:R-:W-:Y:S05]  /*5a00*/  BSYNC B0 ;  /* 0x0000000000007941 */ /* 0x000fea0003800000 */
.L_x_92:
[----:B------:R-:W-:Y:S01]  /*5a10*/  ISETP.NE.AND P1, PT, R72, RZ, PT ;  /* 0x000000ff4800720c */ /* 0x000fe20003f25270 */
[----:B------:R-:W-:Y:S11]  /*5a20*/  HFMA2 R65, -RZ, RZ, 0, 5.9604644775390625e-08 ;  /* 0x00000001ff417431 */ /* 0x000ff600000001ff */
[----:B------:R-:W-:Y:S01]  /*5a30*/  @!UPT UIADD3 URZ, UPT, UPT, URZ, URZ, URZ ;  /* 0x000000fffffff290 */ /* 0x000fe2000fffe0ff */
[----:B------:R-:W-:Y:S05]  /*5a40*/  @P1 WARPSYNC.ALL ;  /* 0x0000000000001948 */ /* 0x000fea0003800000 */
[----:B------:R3:W4:Y:S04]  /*5a50*/  @P1 LDSM.16.M88.4 R68, [R5] ;  /* 0x000000000544183b */ /* 0x0007280000000200 */
[----:B------:R3:W1:Y:S04]  /*5a60*/  @P1 LDSM.16.M88.4 R76, [R4] ;  /* 0x00000000044c183b */ /* 0x0006680000000200 */
[----:B------:R3:W1:Y:S04]  /*5a70*/  @P1 LDSM.16.M88.4 R56, [R66+UR48+0x400] ;  /* 0x000400304238183b */ /* 0x0006680008000200 */
[----:B------:R3:W1:Y:S02]  /*5a80*/  @P1 LDSM.16.M88.4 R60, [R106+0x400] ;  /* 0x000400006a3c183b */ /* 0x0006640000000200 */
.L_x_91:
[----:B------:R-:W-:Y:S05]  /*5a90*/  BSYNC B1 ;  /* 0x0000000000017941 */ /* 0x000fea0003800000 */
.L_x_90:
[----:B-1----:R-:W-:Y:S04]  /*5aa0*/  SHF.R.U32.HI R0, RZ, 0x15, R48 ;  /* 0x00000015ff007819 */ /* 0x002fe80000011630 */
[----:B------:R-:W-:Y:S01]  /*5ab0*/  LOP3.LUT P1, RZ, R0, 0x3, R93, 0x48, !PT ;  /* 0x0000000300ff7812 */ /* 0x000fe2000782485d */
[----:B------:R-:W-:Y:S01]  /*5ac0*/  @!UPT UIADD3 URZ, UPT, UPT, URZ, URZ, URZ ;  /* 0x000000fffffff290 */ /* 0x000fe2000fffe0ff */
[----:B--2---:R-:W-:Y:S11]  /*5ad0*/  @P0 BRA `(.L_x_95) ;  /* 0x0000000000080947 */ /* 0x004ff60003800000 */
[----:B------:R-:W1:Y:S02]  /*5ae0*/  SYNCS.PHASECHK.TRANS64.TRYWAIT P0, [R64+URZ+0xc0], R2 ;  /* 0x0000c002400075a7 */ /* 0x000e6400080011ff */
[----:B-1----:R-:W-:Y:S05]  /*5af0*/  @!P0 BRA `(.L_x_96) ;  /* 0x0000003000508947 */ /* 0x002fea0003800000 */
.L_x_95:
[----:B------:R-:W-:Y:S05]  /*5b00*/  @!P1 BRA `(.L_x_97) ;  /* 0x0000000000409947 */ /* 0x000fea0003800000 */
[----:B------:R-:W3:Y:S01]  /*5b10*/  LDCU.64 UR8, c[0x4][0x70] ;  /* 0x01000e00ff0877ac */ /* 0x000ee20008000a00 */
[----:B------:R-:W-:Y:S01]  /*5b20*/  MOV R3, 0x0 ;  /* 0x0000000000037802 */ /* 0x000fe20000000f00 */
[----:B------:R-:W-:Y:S02]  /*5b30*/  HFMA2 R12, -RZ, RZ, 0, 5.9604644775390625e-08 ;  /* 0x00000001ff0c7431 */ /* 0x000fe400000001ff */
[----:B------:R-:W-:Y:S02]  /*5b40*/  IMAD.MOV.U32 R8, RZ, RZ, 0x192 ;  /* 0x00000192ff087424 */ /* 0x000fe400078e00ff */
[----:B------:R-:W-:Y:S01]  /*5b50*/  IMAD.MOV.U32 R13, RZ, RZ, RZ ;  /* 0x000000ffff0d7224 */ /* 0x000fe200078e00ff */
[----:B------:R-:W2:Y:S01]  /*5b60*/  LDCU.64 UR6, c[0x4][0x78] ;  /* 0x01000f00ff0677ac */ /* 0x000ea20008000a00 */
[----:B-1----:R-:W1:Y:S01]  /*5b70*/  LDC.64 R2, c[0x4][R3] ;  /* 0x0100000003027b82 */ /* 0x002e620000000a00 */
[----:B------:R-:W5:Y:S01]  /*5b80*/  LDCU.64 UR4, c[0x4][0x10] ;  /* 0x01000200ff0477ac */ /* 0x000f620008000a00 */
[----:B---3--:R-:W-:Y:S01]  /*5b90*/  MOV R5, UR9 ;  /* 0x0000000900057c02 */ /* 0x008fe20008000f00 */
[----:B------:R-:W-:Y:S01]  /*5ba0*/  IMAD.U32 R4, RZ, RZ, UR8 ;  /* 0x00000008ff047e24 */ /* 0x000fe2000f8e00ff */
[----:B--2---:R-:W-:Y:S01]  /*5bb0*/  MOV R7, UR7 ;  /* 0x0000000700077c02 */ /* 0x004fe20008000f00 */
[----:B------:R-:W-:Y:S01]  /*5bc0*/  IMAD.U32 R6, RZ, RZ, UR6 ;  /* 0x00000006ff067e24 */ /* 0x000fe2000f8e00ff */
[----:B-----5:R-:W-:Y:S01]  /*5bd0*/  MOV R11, UR5 ;  /* 0x00000005000b7c02 */ /* 0x020fe20008000f00 */
[----:B------:R-:W-:Y:S02]  /*5be0*/  IMAD.U32 R10, RZ, RZ, UR4 ;  /* 0x00000004ff0a7e24 */ /* 0x000fe4000f8e00ff */
[----:B------:R-:W-:Y:S07]  /*5bf0*/  LEPC R20, `(.L_x_97) ;  /* 0x000000001014794e */ /* 0x000fee0000000000 */
[----:B-1--4-:R-:W-:Y:S05]  /*5c00*/  CALL.ABS.NOINC R2 ;  /* 0x0000000002007343 */ /* 0x012fea0003c00000 */
.L_x_97:
[----:B------:R-:W-:Y:S05]  /*5c10*/  WARPSYNC.ALL ;  /* 0x0000000000007948 */ /* 0x000fea0003800000 */
[----:B------:R-:W-:Y:S01]  /*5c20*/  R2UR UR4, R48 ;  /* 0x00000000300472ca */ /* 0x000fe200000e0000 */
[--C-:B------:R-:W-:Y:S01]  /*5c30*/  HADD2.F32 R50, -RZ, R56.reuse.H0_H0 ;  /* 0x20000038ff327230 */ /* 0x100fe20000004100 */
[----:B------:R-:W-:Y:S01]  /*5c40*/  SHF.L.U32 R73, R100, 0x1, RZ ;  /* 0x0000000164497819 */ /* 0x000fe200000006ff */
[----:B------:R-:W-:Y:S01]  /*5c50*/  HADD2.F32 R51, -RZ, R56.H1_H1 ;  /* 0x30000038ff337230 */ /* 0x000fe20000004100 */
[----:B------:R-:W-:Y:S01]  /*5c60*/  ISETP.NE.AND P0, PT, R101, RZ, PT ;  /* 0x000000ff6500720c */ /* 0x000fe20003f05270 */
[--C-:B------:R-:W-:Y:S01]  /*5c70*/  HADD2.F32 R52, -RZ, R57.reuse.H0_H0 ;  /* 0x20000039ff347230 */ /* 0x100fe20000004100 */
[----:B------:R-:W-:Y:S01]  /*5c80*/  IADD3 R108, PT, PT, R108, R73, RZ ;  /* 0x000000496c6c7210 */ /* 0x000fe20007ffe0ff */
[----:B------:R-:W-:Y:S03]  /*5c90*/  BSSY.RECONVERGENT B0, `(.L_x_98) ;  /* 0x0000086000007945 */ /* 0x000fe60003800200 */
[----:B------:R-:W-:Y:S03]  /*5ca0*/  IADD3 R109, PT, PT, R99, R108, RZ ;  /* 0x0000006c636d7210 */ /* 0x000fe60007ffe0ff */
[----:B---3--:R-:W2:Y:S02]  /*5cb0*/  LDTM.16dp256bit.x8 R4, tmem[UR4] ;  /* 0x00000004000479ee */ /* 0x008ea400081a0000 */
[C---:B--2---:R-:W-:Y:S01]  /*5cc0*/  FMUL R0, R47.reuse, R4 ;  /* 0x000000042f007220 */ /* 0x044fe20000400000 */
[C---:B-1----:R-:W-:Y:S01]  /*5cd0*/  FMUL R2, R47.reuse, R5 ;  /* 0x000000052f027220 */ /* 0x042fe20000400000 */
[C---:B------:R-:W-:Y:S01]  /*5ce0*/  FMUL R4, R47.reuse, R8 ;  /* 0x000000082f047220 */ /* 0x040fe20000400000 */
[----:B------:R-:W-:Y:S01]  /*5cf0*/  FMUL R3, R47, R6 ;  /* 0x000000062f037220 */ /* 0x000fe20000400000 */
[C---:B------:R-:W-:Y:S01]  /*5d00*/  FFMA R0, R49.reuse, R50, R0 ;  /* 0x0000003231007223 */ /* 0x040fe20000000000 */
[----:B------:R-:W-:Y:S01]  /*5d10*/  FFMA R2, R49, R51, R2 ;  /* 0x0000003331027223 */ /* 0x000fe20000000002 */
[C---:B------:R-:W-:Y:S01]  /*5d20*/  FMUL R5, R47.reuse, R9 ;  /* 0x000000092f057220 */ /* 0x040fe20000400000 */
        /* <DEDUP_REMOVED lines=16> */
[----:B------:R-:W-:Y:S02]  /*5e30*/  HADD2.F32 R32, -RZ, R57.H1_H1 ;  /* 0x30000039ff207230 */ /* 0x000fe40000004100 */
[C---:B------:R-:W-:Y:S01]  /*5e40*/  FMUL R26, R47.reuse, R30 ;  /* 0x0000001e2f1a7220 */ /* 0x040fe20000400000 */
[----:B------:R-:W-:Y:S01]  /*5e50*/  FMUL R29, R47, R33 ;  /* 0x000000212f1d7220 */ /* 0x000fe20000400000 */
[--C-:B------:R-:W-:Y:S02]  /*5e60*/  HADD2.F32 R33, -RZ, R58.reuse.H0_H0 ;  /* 0x2000003aff217230 */ /* 0x100fe40000004100 */
[----:B------:R-:W-:Y:S01]  /*5e70*/  FFMA R3, R49, R52, R3 ;  /* 0x0000003431037223 */ /* 0x000fe20000000003 */
[C---:B------:R-:W-:Y:S01]  /*5e80*/  FMUL R7, R47.reuse, R7 ;  /* 0x000000072f077220 */ /* 0x040fe20000400000 */
[----:B------:R-:W-:Y:S01]  /*5e90*/  FMUL R30, R47, R34 ;  /* 0x000000222f1e7220 */ /* 0x000fe20000400000 */
[----:B------:R-:W-:Y:S01]  /*5ea0*/  HADD2.F32 R34, -RZ, R58.H1_H1 ;  /* 0x3000003aff227230 */ /* 0x000fe20000004100 */
[----:B------:R-:W-:Y:S01]  /*5eb0*/  F2FP.F16.F32.PACK_AB R52, R2, R0 ;  /* 0x000000000234723e */ /* 0x000fe200000000ff */
[--C-:B------:R-:W-:Y:S02]  /*5ec0*/  HADD2.F32 R0, -RZ, R59.reuse.H0_H0 ;  /* 0x2000003bff007230 */ /* 0x100fe40000004100 */
[C---:B------:R-:W-:Y:S01]  /*5ed0*/  FFMA R7, R49.reuse, R32, R7 ;  /* 0x0000002031077223 */ /* 0x040fe20000000007 */
[----:B------:R-:W-:Y:S02]  /*5ee0*/  HADD2.F32 R2, -RZ, R59.H1_H1 ;  /* 0x3000003bff027230 */ /* 0x000fe40000004100 */
[C---:B------:R-:W-:Y:S01]  /*5ef0*/  FFMA R4, R49.reuse, R33, R4 ;  /* 0x0000002131047223 */ /* 0x040fe20000000004 */
[C---:B------:R-:W-:Y:S01]  /*5f00*/  FFMA R5, R49.reuse, R34, R5 ;  /* 0x0000002231057223 */ /* 0x040fe20000000005 */
[----:B------:R-:W-:Y:S01]  /*5f10*/  FFMA R6, R49, R0, R6 ;  /* 0x0000000031067223 */ /* 0x000fe20000000006 */
[--C-:B------:R-:W-:Y:S02]  /*5f20*/  HADD2.F32 R0, -RZ, R60.reuse.H0_H0 ;  /* 0x2000003cff007230 */ /* 0x100fe40000004100 */
[----:B------:R-:W-:Y:S01]  /*5f30*/  FMUL R11, R47, R11 ;  /* 0x0000000b2f0b7220 */ /* 0x000fe20000400000 */
[----:B------:R-:W-:Y:S01]  /*5f40*/  F2FP.F16.F32.PACK_AB R53, R7, R3 ;  /* 0x000000030735723e */ /* 0x000fe200000000ff */
[--C-:B------:R-:W-:Y:S02]  /*5f50*/  HADD2.F32 R3, -RZ, R61.reuse.H0_H0 ;  /* 0x2000003dff037230 */ /* 0x100fe40000004100 */
[----:B------:R-:W-:Y:S01]  /*5f60*/  FMUL R15, R47, R15 ;  /* 0x0000000f2f0f7220 */ /* 0x000fe20000400000 */
[C---:B------:R-:W-:Y:S01]  /*5f70*/  FFMA R11, R49.reuse, R2, R11 ;  /* 0x00000002310b7223 */ /* 0x040fe2000000000b */
[----:B------:R-:W-:Y:S02]  /*5f80*/  HADD2.F32 R2, -RZ, R60.H1_H1 ;  /* 0x3000003cff027230 */ /* 0x000fe40000004100 */
[----:B------:R-:W-:Y:S01]  /*5f90*/  FFMA R8, R49, R0, R8 ;  /* 0x0000000031087223 */ /* 0x000fe20000000008 */
[----:B------:R-:W-:Y:S02]  /*5fa0*/  HADD2.F32 R0, -RZ, R61.H1_H1 ;  /* 0x3000003dff007230 */ /* 0x000fe40000004100 */
[C---:B------:R-:W-:Y:S01]  /*5fb0*/  FMUL R19, R47.reuse, R19 ;  /* 0x000000132f137220 */ /* 0x040fe20000400000 */
[----:B------:R-:W-:Y:S01]  /*5fc0*/  FMUL R23, R47, R23 ;  /* 0x000000172f177220 */ /* 0x000fe20000400000 */
[C---:B------:R-:W-:Y:S01]  /*5fd0*/  FFMA R9, R49.reuse, R2, R9 ;  /* 0x0000000231097223 */ /* 0x040fe20000000009 */
[--C-:B------:R-:W-:Y:S02]  /*5fe0*/  HADD2.F32 R2, -RZ, R62.reuse.H0_H0 ;  /* 0x2000003eff027230 */ /* 0x100fe40000004100 */
[C---:B------:R-:W-:Y:S01]  /*5ff0*/  FFMA R10, R49.reuse, R3, R10 ;  /* 0x00000003310a7223 */ /* 0x040fe2000000000a */
[--C-:B------:R-:W-:Y:S02]  /*6000*/  HADD2.F32 R3, -RZ, R63.reuse.H0_H0 ;  /* 0x2000003fff037230 */ /* 0x100fe40000004100 */
[C---:B------:R-:W-:Y:S01]  /*6010*/  FFMA R15, R49.reuse, R0, R15 ;  /* 0x00000000310f7223 */ /* 0x040fe2000000000f */
[----:B------:R-:W-:Y:S02]  /*6020*/  HADD2.F32 R0, -RZ, R62.H1_H1 ;  /* 0x3000003eff007230 */ /* 0x000fe40000004100 */
[----:B------:R-:W-:Y:S01]  /*6030*/  FFMA R12, R49, R2, R12 ;  /* 0x00000002310c7223 */ /* 0x000fe2000000000c */
[--C-:B----4-:R-:W-:Y:S02]  /*6040*/  HADD2.F32 R2, -RZ, R68.reuse.H0_H0 ;  /* 0x20000044ff027230 */ /* 0x110fe40000004100 */
[C---:B------:R-:W-:Y:S01]  /*6050*/  FMUL R27, R47.reuse, R27 ;  /* 0x0000001b2f1b7220 */ /* 0x040fe20000400000 */
[----:B------:R-:W-:Y:S01]  /*6060*/  FMUL R31, R47, R31 ;  /* 0x0000001f2f1f7220 */ /* 0x000fe20000400000 */
[C---:B------:R-:W-:Y:S01]  /*6070*/  FFMA R13, R49.reuse, R0, R13 ;  /* 0x00000000310d7223 */ /* 0x040fe2000000000d */
[----:B------:R-:W-:Y:S02]  /*6080*/  HADD2.F32 R0, -RZ, R63.H1_H1 ;  /* 0x3000003fff007230 */ /* 0x000fe40000004100 */
[----:B------:R-:W-:Y:S01]  /*6090*/  FFMA R14, R49, R3, R14 ;  /* 0x00000003310e7223 */ /* 0x000fe2000000000e */
[----:B------:R-:W-:Y:S01]  /*60a0*/  HADD2.F32 R3, -RZ, R68.H1_H1 ;  /* 0x30000044ff037230 */ /* 0x000fe20000004100 */
[----:B------:R-:W-:Y:S01]  /*60b0*/  F2FP.F16.F32.PACK_AB R54, R5, R4 ;  /* 0x000000040536723e */ /* 0x000fe200000000ff */
[----:B------:R-:W-:Y:S02]  /*60c0*/  HADD2.F32 R4, -RZ, R79.H0_H0 ;  /* 0x2000004fff047230 */ /* 0x000fe40000004100 */
[C---:B------:R-:W-:Y:S01]  /*60d0*/  FFMA R19, R49.reuse, R0, R19 ;  /* 0x0000000031137223 */ /* 0x040fe20000000013 */
[--C-:B------:R-:W-:Y:S02]  /*60e0*/  HADD2.F32 R0, -RZ, R69.reuse.H0_H0 ;  /* 0x20000045ff007230 */ /* 0x100fe40000004100 */
[C---:B------:R-:W-:Y:S01]  /*60f0*/  FFMA R16, R49.reuse, R2, R16 ;  /* 0x0000000231107223 */ /* 0x040fe20000000010 */
[----:B------:R-:W-:Y:S01]  /*6100*/  FFMA R17, R49, R3, R17 ;  /* 0x0000000331117223 */ /* 0x000fe20000000011 */
[----:B------:R-:W-:Y:S01]  /*6110*/  HADD2.F32 R2, -RZ, R69.H1_H1 ;  /* 0x30000045ff027230 */ /* 0x000fe20000004100 */
[----:B------:R-:W-:Y:S01]  /*6120*/  F2FP.F16.F32.PACK_AB R55, R11, R6 ;  /* 0x000000060b37723e */ /* 0x000fe200000000ff */
[----:B------:R-:W-:Y:S01]  /*6130*/  FFMA R18, R49, R0, R18 ;  /* 0x0000000031127223 */ /* 0x000fe20000000012 */
[--C-:B------:R-:W-:Y:S01]  /*6140*/  HADD2.F32 R0, -RZ, R70.reuse.H0_H0 ;  /* 0x20000046ff007230 */ /* 0x100fe20000004100 */
[----:B------:R-:W-:Y:S01]  /*6150*/  F2FP.F16.F32.PACK_AB R8, R9, R8 ;  /* 0x000000080908723e */ /* 0x000fe200000000ff */
[C---:B------:R-:W-:Y:S01]  /*6160*/  FFMA R23, R49.reuse, R2, R23 ;  /* 0x0000000231177223 */ /* 0x040fe20000000017 */
[----:B------:R1:W-:Y:S01]  /*6170*/  STSM.16.M88.4 [R107+0x400], R52 ;  /* 0x000400346b007844 */ /* 0x0003e20000000200 */
[----:B------:R-:W-:Y:S02]  /*6180*/  HADD2.F32 R2, -RZ, R70.H1_H1 ;  /* 0x30000046ff027230 */ /* 0x000fe40000004100 */
[----:B------:R-:W-:Y:S01]  /*6190*/  FFMA R20, R49, R0, R20 ;  /* 0x0000000031147223 */ /* 0x000fe20000000014 */
[--C-:B------:R-:W-:Y:S01]  /*61a0*/  HADD2.F32 R3, -RZ, R71.reuse.H0_H0 ;  /* 0x20000047ff037230 */ /* 0x100fe20000004100 */
[----:B------:R-:W-:Y:S01]  /*61b0*/  F2FP.F16.F32.PACK_AB R9, R15, R10 ;  /* 0x0000000a0f09723e */ /* 0x000fe200000000ff */
[----:B------:R-:W-:Y:S02]  /*61c0*/  HADD2.F32 R0, -RZ, R71.H1_H1 ;  /* 0x30000047ff007230 */ /* 0x000fe40000004100 */
[C---:B------:R-:W-:Y:S01]  /*61d0*/  FFMA R21, R49.reuse, R2, R21 ;  /* 0x0000000231157223 */ /* 0x040fe20000000015 */
[--C-:B------:R-:W-:Y:S02]  /*61e0*/  HADD2.F32 R2, -RZ, R76.reuse.H0_H0 ;  /* 0x2000004cff027230 */ /* 0x100fe40000004100 */
[C---:B------:R-:W-:Y:S01]  /*61f0*/  FFMA R22, R49.reuse, R3, R22 ;  /* 0x0000000331167223 */ /* 0x040fe20000000016 */
[--C-:B------:R-:W-:Y:S02]  /*6200*/  HADD2.F32 R3, -RZ, R77.reuse.H0_H0 ;  /* 0x2000004dff037230 */ /* 0x100fe40000004100 */
[C---:B------:R-:W-:Y:S01]  /*6210*/  FFMA R27, R49.reuse, R0, R27 ;  /* 0x00000000311b7223 */ /* 0x040fe2000000001b */
[----:B------:R-:W-:Y:S02]  /*6220*/  HADD2.F32 R0, -RZ, R76.H1_H1 ;  /* 0x3000004cff007230 */ /* 0x000fe40000004100 */
[----:B------:R-:W-:Y:S01]  /*6230*/  FFMA R24, R49, R2, R24 ;  /* 0x0000000231187223 */ /* 0x000fe20000000018 */
[--C-:B------:R-:W-:Y:S02]  /*6240*/  HADD2.F32 R2, -RZ, R78.reuse.H0_H0 ;  /* 0x2000004eff027230 */ /* 0x100fe40000004100 */
[----:B------:R-:W-:Y:S01]  /*6250*/  FMUL R35, R47, R35 ;  /* 0x000000232f237220 */ /* 0x000fe20000400000 */
[----:B------:R-:W-:Y:S01]  /*6260*/  F2FP.F16.F32.PACK_AB R10, R13, R12 ;  /* 0x0000000c0d0a723e */ /* 0x000fe200000000ff */
[C---:B------:R-:W-:Y:S01]  /*6270*/  FFMA R25, R49.reuse, R0, R25 ;  /* 0x0000000031197223 */ /* 0x040fe20000000019 */
[----:B------:R-:W-:Y:S02]  /*6280*/  HADD2.F32 R0, -RZ, R77.H1_H1 ;  /* 0x3000004dff007230 */ /* 0x000fe40000004100 */
[----:B------:R-:W-:Y:S01]  /*6290*/  FFMA R26, R49, R3, R26 ;  /* 0x00000003311a7223 */ /* 0x000fe2000000001a */
[----:B------:R-:W-:Y:S01]  /*62a0*/  HADD2.F32 R3, -RZ, R78.H1_H1 ;  /* 0x3000004eff037230 */ /* 0x000fe20000004100 */
[----:B------:R-:W-:Y:S01]  /*62b0*/  F2FP.F16.F32.PACK_AB R11, R19, R14 ;  /* 0x0000000e130b723e */ /* 0x000fe200000000ff */
[C---:B------:R-:W-:Y:S01]  /*62c0*/  FFMA R31, R49.reuse, R0, R31 ;  /* 0x00000000311f7223 */ /* 0x040fe2000000001f */
[----:B------:R-:W-:Y:S02]  /*62d0*/  HADD2.F32 R0, -RZ, R79.H1_H1 ;  /* 0x3000004fff007230 */ /* 0x000fe40000004100 */
[C---:B------:R-:W-:Y:S01]  /*62e0*/  FFMA R28, R49.reuse, R2, R28 ;  /* 0x00000002311c7223 */ /* 0x040fe2000000001c */
[----:B------:R1:W-:Y:S01]  /*62f0*/  STSM.16.M88.4 [R106+0x400], R8 ;  /* 0x000400086a007844 */ /* 0x0003e20000000200 */
[----:B------:R-:W-:Y:S01]  /*6300*/  FFMA R29, R49, R3, R29 ;  /* 0x00000003311d7223 */ /* 0x000fe2000000001d */
[----:B------:R-:W-:Y:S01]  /*6310*/  F2FP.F16.F32.PACK_AB R16, R17, R16 ;  /* 0x000000101110723e */ /* 0x000fe200000000ff */
[----:B------:R-:W-:Y:S01]  /*6320*/  FFMA R30, R49, R4, R30 ;  /* 0x00000004311e7223 */ /* 0x000fe2000000001e */
[----:B------:R-:W-:Y:S01]  /*6330*/  F2FP.F16.F32.PACK_AB R17, R23, R18 ;  /* 0x000000121711723e */ /* 0x000fe200000000ff */
[----:B------:R-:W-:Y:S01]  /*6340*/  FFMA R35, R49, R0, R35 ;  /* 0x0000000031237223 */ /* 0x000fe20000000023 */
[----:B------:R-:W-:Y:S02]  /*6350*/  F2FP.F16.F32.PACK_AB R18, R21, R20 ;  /* 0x000000141512723e */ /* 0x000fe400000000ff */
[----:B------:R-:W-:Y:S02]  /*6360*/  F2FP.F16.F32.PACK_AB R19, R27, R22 ;  /* 0x000000161b13723e */ /* 0x000fe400000000ff */
[----:B------:R-:W-:Y:S02]  /*6370*/  F2FP.F16.F32.PACK_AB R24, R25, R24 ;  /* 0x000000181918723e */ /* 0x000fe400000000ff */
[----:B------:R-:W-:Y:S01]  /*6380*/  F2FP.F16.F32.PACK_AB R25, R31, R26 ;  /* 0x0000001a1f19723e */ /* 0x000fe200000000ff */
[----:B------:R1:W-:Y:S01]  /*6390*/  STSM.16.M88.4 [R108], R16 ;  /* 0x000000106c007844 */ /* 0x0003e20000000200 */
[----:B------:R-:W-:Y:S02]  /*63a0*/  F2FP.F16.F32.PACK_AB R26, R29, R28 ;  /* 0x0000001c1d1a723e */ /* 0x000fe400000000ff */
[----:B------:R-:W-:Y:S05]  /*63b0*/  F2FP.F16.F32.PACK_AB R27, R35, R30 ;  /* 0x0000001e231b723e */ /* 0x000fea00000000ff */
[----:B------:R1:W-:Y:S01]  /*63c0*/  STSM.16.M88.4 [R109], R24 ;  /* 0x000000186d007844 */ /* 0x0003e20000000200 */
[----:B------:R-:W-:Y:S01]  /*63d0*/  @!PT LDS RZ, [RZ] ;  /* 0x00000000fffff984 */ /* 0x000fe20000000800 */
[----:B------:R-:W-:Y:S01]  /*63e0*/  @!PT LDS RZ, [RZ] ;  /* 0x00000000fffff984 */ /* 0x000fe20000000800 */
[----:B------:R-:W-:Y:S01]  /*63f0*/  @!PT LDS RZ, [RZ] ;  /* 0x00000000fffff984 */ /* 0x000fe20000000800 */
[----:B------:R-:W-:Y:S01]  /*6400*/  @!PT LDS RZ, [RZ] ;  /* 0x00000000fffff984 */ /* 0x000fe20000000800 */
[----:B------:R2:W-:Y:S07]  /*6410*/  MEMBAR.ALL.CTA ;  /* 0x0000000000007992 */ /* 0x0005ee0000008000 */
[----:B--2---:R-:W2:Y:S02]  /*6420*/  FENCE.VIEW.ASYNC.S ;  /* 0x00000000000073c6 */ /* 0x004ea40000000000 */
[----:B--2---:R-:W-:Y:S06]  /*6430*/  BAR.SYNC.DEFER_BLOCKING 0x1, 0x80 ;  /* 0x0042000000007b1d */ /* 0x004fec0000010000 */
[----:B------:R-:W-:Y:S05]  /*6440*/  @P0 BRA `(.L_x_99) ;  /* 0x0000000000280947 */ /* 0x000fea0003800000 */
[----:B------:R-:W-:Y:S02]  /*6450*/  UIADD3 UR4, UPT, UPT, UR48, 0x400, URZ ;  /* 0x0000040030047890 */ /* 0x000fe4000fffe0ff */
[----:B------:R-:W-:Y:S01]  /*6460*/  UIADD3 UR6, UP0, UPT, UR52, 0x680, URZ ;  /* 0x0000068034067890 */ /* 0x000fe2000ff1e0ff */
[----:B------:R-:W-:Y:S03]  /*6470*/  UMOV UR43, UR36 ;  /* 0x00000024002b7c82 */ /* 0x000fe60008000000 */
[----:B------:R-:W-:Y:S01]  /*6480*/  MOV R94, UR4 ;  /* 0x00000004005e7c02 */ /* 0x000fe20008000f00 */
[----:B------:R-:W-:Y:S03]  /*6490*/  UIADD3.X UR7, UPT, UPT, URZ, UR53, URZ, UP0, !UPT ;  /* 0x00000035ff077290 */ /* 0x000fe600087fe4ff */
[----:B------:R-:W-:Y:S11]  /*64a0*/  R2UR UR40, R94 ;  /* 0x000000005e2872ca */ /* 0x000ff600000e0000 */
[----:B------:R-:W-:Y:S02]  /*64b0*/  @!UPT UIADD3 URZ, UPT, UPT, URZ, URZ, URZ ;  /* 0x000000fffffff290 */ /* 0x000fe4000fffe0ff */
[----:B------:R2:W-:Y:S01]  /*64c0*/  UTMASTG.3D [UR40], [UR6] ;  /* 0x00000028060073b5 */ /* 0x0005e20008010000 */
[----:B------:R0:W-:Y:S01]  /*64d0*/  UTMACMDFLUSH ;  /* 0x00000000000079b7 */ /* 0x0001e20000000000 */
[----:B--2---:R-:W-:Y:S04]  /*64e0*/  DEPBAR.LE SB0, 0x1 ;  /* 0x000080400000791a */ /* 0x004fe80000000000 */
.L_x_99:
[----:B------:R-:W-:Y:S05]  /*64f0*/  BSYNC.RECONVERGENT B0 ;  /* 0x0000000000007941 */ /* 0x000fea0003800200 */
.L_x_98:
[----:B------:R-:W-:Y:S01]  /*6500*/  BAR.SYNC.DEFER_BLOCKING 0x1, 0x80 ;  /* 0x0042000000007b1d */ /* 0x000fe20000010000 */
[----:B------:R-:W-:Y:S01]  /*6510*/  ISETP.NE.AND P1, PT, R105, RZ, PT ;  /* 0x000000ff6900720c */ /* 0x000fe20003f25270 */
[----:B------:R-:W-:Y:S01]  /*6520*/  UIADD3 UR4, UPT, UPT, UR50, -0x1, URZ ;  /* 0xffffffff32047890 */ /* 0x000fe2000fffe0ff */
[----:B------:R-:W-:Y:S03]  /*6530*/  LEA R2, R65, UR48, 0x3 ;  /* 0x0000003041027c11 */ /* 0x000fe6000f8e18ff */
[----:B------:R-:W-:Y:S08]  /*6540*/  UISETP.GT.U32.AND UP0, UPT, UR4, -0x3, UPT ;  /* 0xfffffffd0400788c */ /* 0x000ff0000bf04070 */
[----:B------:R-:W-:Y:S01]  /*6550*/  @P1 SHF.L.U32 R3, R98, 0x1f, RZ ;  /* 0x0000001f62031819 */ /* 0x000fe200000006ff */
[----:B------:R-:W-:Y:S06]  /*6560*/  BRA.U UP0, `(.L_x_100) ;  /* 0x0000000100247547 */ /* 0x000fec000b800000 */
[----:B------:R-:W-:Y:S01]  /*6570*/  IMAD.U32 R4, RZ, RZ, UR49 ;  /* 0x00000031ff047e24 */ /* 0x000fe2000f8e00ff */
[----:B------:R-:W-:Y:S01]  /*6580*/  MOV R0, UR37 ;  /* 0x0000002500007c02 */ /* 0x000fe20008000f00 */
[----:B------:R-:W-:Y:S03]  /*6590*/  UIADD3 UR49, UPT, UPT, UR49, 0x1, URZ ;  /* 0x0000000131317890 */ /* 0x000fe6000fffe0ff */
[----:B------:R-:W-:Y:S01]  /*65a0*/  @P1 LEA R4, R4, UR48, 0x3 ;  /* 0x0000003004041c11 */ /* 0x000fe2000f8e18ff */
[----:B------:R-:W-:Y:S04]  /*65b0*/  UISETP.NE.AND UP0, UPT, UR49, 0x3, UPT ;  /* 0x000000033100788c */ /* 0x000fe8000bf05270 */
[----:B------:R-:W-:Y:S01]  /*65c0*/  @P1 VIADD R4, R4, 0x78 ;  /* 0x0000007804041836 */ /* 0x000fe20000000000 */
[----:B------:R-:W-:Y:S04]  /*65d0*/  USEL UR49, UR49, URZ, UP0 ;  /* 0x000000ff31317287 */ /* 0x000fe80008000000 */
[----:B------:R-:W-:Y:S04]  /*65e0*/  @P1 PRMT R0, R0, 0x654, R4 ;  /* 0x0000065400001816 */ /* 0x000fe80000000004 */
[----:B------:R2:W-:Y:S04]  /*65f0*/  @P1 SYNCS.ARRIVE.TRANS64.RED.A1T0 RZ, [R0+URZ], RZ ;  /* 0x000000ff00ff19a7 */ /* 0x0005e800081004ff */
.L_x_100:
[----:B------:R-:W3:Y:S01]  /*6600*/  @P1 SYNCS.PHASECHK.TRANS64.TRYWAIT P0, [R2+URZ+0x60], R3 ;  /* 0x00006003020015a7 */ /* 0x000ee200080011ff */
[----:B------:R-:W-:Y:S01]  /*6610*/  BSSY B1, `(.L_x_101) ;  /* 0x0000017000017945 */ /* 0x000fe20003800000 */
[----:B---3--:R-:W-:Y:S03]  /*6620*/  @P1 SEL R67, RZ, 0x1, !P0 ;  /* 0x00000001ff431807 */ /* 0x008fe60004000000 */
[----:B------:R-:W-:Y:S05]  /*6630*/  @!P1 BRA `(.L_x_102) ;  /* 0x0000000000509947 */ /* 0x000fea0003800000 */
[----:B------:R-:W-:Y:S01]  /*6640*/  ISETP.NE.AND P1, PT, R72, RZ, PT ;  /* 0x000000ff4800720c */ /* 0x000fe20003f25270 */
[----:B------:R-:W-:Y:S01]  /*6650*/  BSSY B0, `(.L_x_103) ;  /* 0x000000a000007945 */ /* 0x000fe20003800000 */
[----:B------:R-:W-:Y:S11]  /*6660*/  ISETP.NE.AND P0, PT, R67, RZ, PT ;  /* 0x000000ff4300720c */ /* 0x000ff60003f05270 */
[----:B------:R-:W-:Y:S04]  /*6670*/  @P1 IMAD R5, R65, 0x2000, R66 ;  /* 0x0000200041051824 */ /* 0x000fe800078e0242 */
[----:B------:R-:W-:Y:S05]  /*6680*/  @P1 VIADD R4, R5, UR48 ;  /* 0x0000003005041c36 */ /* 0x000fea0008000000 */
[----:B------:R-:W-:Y:S01]  /*6690*/  @P1 IADD3 R3, PT, PT, R73, R4, RZ ;  /* 0x0000000449031210 */ /* 0x000fe20007ffe0ff */
[----:B------:R-:W-:Y:S01]  /*66a0*/  @P1 IMAD.IADD R4, R99, 0x1, R4 ;  /* 0x0000000163041824 */ /* 0x000fe200078e0204 */
[----:B------:R-:W-:Y:S06]  /*66b0*/  @P0 BRA `(.L_x_104) ;  /* 0x00000000000c0947 */ /* 0x000fec0003800000 */
[----:B--2---:R-:W-:Y:S04]  /*66c0*/  SHF.L.U32 R0, R98, 0x1f, RZ ;  /* 0x0000001f62007819 */ /* 0x004fe800000006ff */
[----:B------:R-:W2:Y:S02]  /*66d0*/  SYNCS.PHASECHK.TRANS64.TRYWAIT P0, [R2+URZ+0x60], R0 ;  /* 0x00006000020075a7 */ /* 0x000ea400080011ff */
[----:B--2---:R-:W-:Y:S05]  /*66e0*/  @!P0 BRA `(.L_x_105) ;  /* 0x0000002400688947 */ /* 0x004fea0003800000 */
.L_x_104:
[----:B------:R-:W-:Y:S05]  /*66f0*/  BSYNC B0 ;  /* 0x0000000000007941 */ /* 0x000fea0003800000 */
.L_x_103:
[----:B------:R-:W-:Y:S02]  /*6700*/  ISETP.NE.AND P0, PT, R72, RZ, PT ;  /* 0x000000ff4800720c */ /* 0x000fe40003f05270 */
[----:B------:R-:W-:Y:S11]  /*6710*/  IADD3 R65, PT, PT, R65, 0x1, RZ ;  /* 0x0000000141417810 */ /* 0x000ff60007ffe0ff */
[----:B--2---:R-:W-:Y:S01]  /*6720*/  @P0 IMAD.IADD R0, R99, 0x1, R3 ;  /* 0x0000000163000824 */ /* 0x004fe200078e0203 */
[----:B------:R-:W-:Y:S05]  /*6730*/  @P0 WARPSYNC.ALL ;  /* 0x0000000000000948 */ /* 0x000fea0003800000 */
[----:B------:R3:W4:Y:S04]  /*6740*/  @P0 LDSM.16.M88.4 R56, [R5+UR48+0x400] ;  /* 0x000400300538083b */ /* 0x0007280008000200 */
[----:B------:R3:W2:Y:S04]  /*6750*/  @P0 LDSM.16.M88.4 R60, [R4+0x400] ;  /* 0x00040000043c083b */ /* 0x0006a80000000200 */
[----:B------:R3:W1:Y:S04]  /*6760*/  @P0 LDSM.16.M88.4 R68, [R3+0x400] ;  /* 0x000400000344083b */ /* 0x0006680000000200 */
[----:B------:R3:W1:Y:S02]  /*6770*/  @P0 LDSM.16.M88.4 R76, [R0+0x400] ;  /* 0x00040000004c083b */ /* 0x0006640000000200 */
.L_x_102:
[----:B------:R-:W-:Y:S05]  /*6780*/  BSYNC B1 ;  /* 0x0000000000017941 */ /* 0x000fea0003800000 */
.L_x_101:
[----:B--23--:R-:W-:Y:S05]  /*6790*/  VIADD R0, R48, 0x40 ;  /* 0x0000004030007836 */ /* 0x00cfea0000000000 */
[----:B------:R-:W-:Y:S04]  /*67a0*/  SHF.R.U32.HI R0, RZ, 0x15, R0 ;  /* 0x00000015ff007819 */ /* 0x000fe80000011600 */
[----:B------:R-:W-:Y:S11]  /*67b0*/  LOP3.LUT P0, RZ, R0, 0x3, R93, 0x48, !PT ;  /* 0x0000000300ff7812 */ /* 0x000ff6000780485d */
[----:B------:R-:W-:Y:S02]  /*67c0*/  @!UPT UIADD3 URZ, UPT, UPT, URZ, URZ, URZ ;  /* 0x000000fffffff290 */ /* 0x000fe4000fffe0ff */
[----:B------:R-:W-:Y:S05]  /*67d0*/  @!P0 BRA `(.L_x_106) ;  /* 0x0000000000408947 */ /* 0x000fea0003800000 */
[----:B------:R-:W2:Y:S01]  /*67e0*/  LDCU.64 UR8, c[0x4][0x70] ;  /* 0x01000e00ff0877ac */ /* 0x000ea20008000a00 */
[----:B------:R-:W-:Y:S01]  /*67f0*/  MOV R3, 0x0 ;  /* 0x0000000000037802 */ /* 0x000fe20000000f00 */
[----:B------:R-:W-:Y:S02]  /*6800*/  HFMA2 R12, -RZ, RZ, 0, 5.9604644775390625e-08 ;  /* 0x00000001ff0c7431 */ /* 0x000fe400000001ff */
[----:B-1----:R-:W-:Y:S02]  /*6810*/  IMAD.MOV.U32 R8, RZ, RZ, 0x192 ;  /* 0x00000192ff087424 */ /* 0x002fe400078e00ff */
[----:B------:R-:W-:Y:S01]  /*6820*/  IMAD.MOV.U32 R13, RZ, RZ, RZ ;  /* 0x000000ffff0d7224 */ /* 0x000fe200078e00ff */
[----:B------:R-:W1:Y:S01]  /*6830*/  LDCU.64 UR6, c[0x4][0x78] ;  /* 0x01000f00ff0677ac */ /* 0x000e620008000a00 */
[----:B------:R-:W3:Y:S01]  /*6840*/  LDC.64 R2, c[0x4][R3] ;  /* 0x0100000003027b82 */ /* 0x000ee20000000a00 */
[----:B------:R-:W5:Y:S01]  /*6850*/  LDCU.64 UR4, c[0x4][0x10] ;  /* 0x01000200ff0477ac */ /* 0x000f620008000a00 */
[----:B--2---:R-:W-:Y:S01]  /*6860*/  MOV R5, UR9 ;  /* 0x0000000900057c02 */ /* 0x004fe20008000f00 */
[----:B------:R-:W-:Y:S01]  /*6870*/  IMAD.U32 R4, RZ, RZ, UR8 ;  /* 0x00000008ff047e24 */ /* 0x000fe2000f8e00ff */
[----:B-1----:R-:W-:Y:S01]  /*6880*/  MOV R7, UR7 ;  /* 0x0000000700077c02 */ /* 0x002fe20008000f00 */
[----:B------:R-:W-:Y:S01]  /*6890*/  IMAD.U32 R6, RZ, RZ, UR6 ;  /* 0x00000006ff067e24 */ /* 0x000fe2000f8e00ff */
[----:B-----5:R-:W-:Y:S01]  /*68a0*/  MOV R11, UR5 ;  /* 0x00000005000b7c02 */ /* 0x020fe20008000f00 */
[----:B------:R-:W-:Y:S02]  /*68b0*/  IMAD.U32 R10, RZ, RZ, UR4 ;  /* 0x00000004ff0a7e24 */ /* 0x000fe4000f8e00ff */
[----:B------:R-:W-:Y:S07]  /*68c0*/  LEPC R20, `(.L_x_106) ;  /* 0x000000001014794e */ /* 0x000fee0000000000 */
[----:B---34-:R-:W-:Y:S05]  /*68d0*/  CALL.ABS.NOINC R2 ;  /* 0x0000000002007343 */ /* 0x018fea0003c00000 */
.L_x_106:
[----:B------:R-:W-:Y:S05]  /*68e0*/  WARPSYNC.ALL ;  /* 0x0000000000007948 */ /* 0x000fea0003800000 */
[----:B------:R-:W-:Y:S01]  /*68f0*/  R2UR UR4, R48 ;  /* 0x00000000300472ca */ /* 0x000fe200000e0000 */
[--C-:B----4-:R-:W-:Y:S01]  /*6900*/  HADD2.F32 R50, -RZ, R56.reuse.H0_H0 ;  /* 0x20000038ff327230 */ /* 0x110fe20000004100 */
[----:B------:R-:W-:Y:S01]  /*6910*/  ISETP.NE.AND P0, PT, R101, RZ, PT ;  /* 0x000000ff6500720c */ /* 0x000fe20003f05270 */
[----:B------:R-:W-:Y:S01]  /*6920*/  HADD2.F32 R51, -RZ, R56.H1_H1 ;  /* 0x30000038ff337230 */ /* 0x000fe20000004100 */
[----:B------:R-:W-:Y:S01]  /*6930*/  BSSY.RECONVERGENT B0, `(.L_x_107) ;  /* 0x0000085000007945 */ /* 0x000fe20003800200 */
[--C-:B-1----:R-:W-:Y:S08]  /*6940*/  HADD2.F32 R52, -RZ, R57.reuse.H0_H0 ;  /* 0x20000039ff347230 */ /* 0x102ff00000004100 */
[----:B------:R-:W1:Y:S02]  /*6950*/  LDTM.16dp256bit.x8 R4, tmem[UR4+0x40] ;  /* 0x00004004000479ee */ /* 0x000e6400081a0000 */
[C---:B-1----:R-:W-:Y:S01]  /*6960*/  FMUL R0, R47.reuse, R4 ;  /* 0x000000042f007220 */ /* 0x042fe20000400000 */
[C---:B------:R-:W-:Y:S01]  /*6970*/  FMUL R2, R47.reuse, R5 ;  /* 0x000000052f027220 */ /* 0x040fe20000400000 */
        /* <DEDUP_REMOVED lines=82> */
[----:B------:R-:W-:Y:S02]  /*6ea0*/  HADD2.F32 R3, -RZ, R77.H0_H0 ;  /* 0x2000004dff037230 */ /* 0x000fe40000004100 */
[C---:B------:R-:W-:Y:S01]  /*6eb0*/  FFMA R27, R49.reuse, R0, R27 ;  /* 0x00000000311b7223 */ /* 0x040fe2000000001b */
[----:B------:R-:W-:Y:S02]  /*6ec0*/  HADD2.F32 R0, -RZ, R76.H1_H1 ;  /* 0x3000004cff007230 */ /* 0x000fe40000004100 */
[----:B------:R-:W-:Y:S01]  /*6ed0*/  FFMA R24, R49, R2, R24 ;  /* 0x0000000231187223 */ /* 0x000fe20000000018 */
[--C-:B------:R-:W-:Y:S02]  /*6ee0*/  HADD2.F32 R2, -RZ, R78.reuse.H0_H0 ;  /* 0x2000004eff027230 */ /* 0x100fe40000004100 */
[----:B------:R-:W-:Y:S01]  /*6ef0*/  FMUL R35, R47, R35 ;  /* 0x000000232f237220 */ /* 0x000fe20000400000 */
[----:B------:R-:W-:Y:S02]  /*6f00*/  HADD2.F32 R5, -RZ, R79.H1_H1 ;  /* 0x3000004fff057230 */ /* 0x000fe40000004100 */
[C---:B------:R-:W-:Y:S01]  /*6f10*/  FFMA R25, R49.reuse, R0, R25 ;  /* 0x0000000031197223 */ /* 0x040fe20000000019 */
[----:B------:R-:W-:Y:S02]  /*6f20*/  HADD2.F32 R0, -RZ, R77.H1_H1 ;  /* 0x3000004dff007230 */ /* 0x000fe40000004100 */
[----:B------:R-:W-:Y:S01]  /*6f30*/  FFMA R26, R49, R3, R26 ;  /* 0x00000003311a7223 */ /* 0x000fe2000000001a */
[----:B------:R-:W-:Y:S01]  /*6f40*/  HADD2.F32 R3, -RZ, R78.H1_H1 ;  /* 0x3000004eff037230 */ /* 0x000fe20000004100 */
[----:B------:R-:W-:Y:S01]  /*6f50*/  F2FP.F16.F32.PACK_AB R10, R13, R12 ;  /* 0x0000000c0d0a723e */ /* 0x000fe200000000ff */
[----:B------:R-:W-:Y:S01]  /*6f60*/  FFMA R31, R49, R0, R31 ;  /* 0x00000000311f7223 */ /* 0x000fe2000000001f */
[----:B------:R-:W-:Y:S01]  /*6f70*/  F2FP.F16.F32.PACK_AB R11, R19, R14 ;  /* 0x0000000e130b723e */ /* 0x000fe200000000ff */
[C---:B------:R-:W-:Y:S01]  /*6f80*/  FFMA R28, R49.reuse, R2, R28 ;  /* 0x00000002311c7223 */ /* 0x040fe2000000001c */
[----:B------:R-:W-:Y:S01]  /*6f90*/  FFMA R29, R49, R3, R29 ;  /* 0x00000003311d7223 */ /* 0x000fe2000000001d */
[----:B------:R-:W-:Y:S01]  /*6fa0*/  F2FP.F16.F32.PACK_AB R16, R17, R16 ;  /* 0x000000101110723e */ /* 0x000fe200000000ff */
[----:B------:R-:W-:Y:S01]  /*6fb0*/  FFMA R30, R49, R4, R30 ;  /* 0x00000004311e7223 */ /* 0x000fe2000000001e */
[----:B------:R1:W-:Y:S01]  /*6fc0*/  STSM.16.M88.4 [R106+0x2400], R8 ;  /* 0x002400086a007844 */ /* 0x0003e20000000200 */
[----:B------:R-:W-:Y:S01]  /*6fd0*/  F2FP.F16.F32.PACK_AB R17, R23, R18 ;  /* 0x000000121711723e */ /* 0x000fe200000000ff */
[----:B------:R-:W-:Y:S01]  /*6fe0*/  FFMA R35, R49, R5, R35 ;  /* 0x0000000531237223 */ /* 0x000fe20000000023 */
[----:B------:R-:W-:Y:S02]  /*6ff0*/  F2FP.F16.F32.PACK_AB R18, R21, R20 ;  /* 0x000000141512723e */ /* 0x000fe400000000ff */
[----:B------:R-:W-:Y:S02]  /*7000*/  F2FP.F16.F32.PACK_AB R19, R27, R22 ;  /* 0x000000161b13723e */ /* 0x000fe400000000ff */
[----:B------:R-:W-:Y:S02]  /*7010*/  F2FP.F16.F32.PACK_AB R24, R25, R24 ;  /* 0x000000181918723e */ /* 0x000fe400000000ff */
[----:B------:R-:W-:Y:S01]  /*7020*/  F2FP.F16.F32.PACK_AB R25, R31, R26 ;  /* 0x0000001a1f19723e */ /* 0x000fe200000000ff */
[----:B------:R1:W-:Y:S01]  /*7030*/  STSM.16.M88.4 [R108+0x2000], R16 ;  /* 0x002000106c007844 */ /* 0x0003e20000000200 */
[----:B------:R-:W-:Y:S02]  /*7040*/  F2FP.F16.F32.PACK_AB R26, R29, R28 ;  /* 0x0000001c1d1a723e */ /* 0x000fe400000000ff */
[----:B------:R-:W-:Y:S05]  /*7050*/  F2FP.F16.F32.PACK_AB R27, R35, R30 ;  /* 0x0000001e231b723e */ /* 0x000fea00000000ff */
[----:B------:R1:W-:Y:S01]  /*7060*/  STSM.16.M88.4 [R109+0x2000], R24 ;  /* 0x002000186d007844 */ /* 0x0003e20000000200 */
        /* <DEDUP_REMOVED lines=8> */
[----:B------:R-:W-:Y:S02]  /*70f0*/  UIADD3 UR8, UP0, UPT, UR52, 0x680, URZ ;  /* 0x0000068034087890 */ /* 0x000fe4000ff1e0ff */
[----:B------:R-:W-:Y:S02]  /*7100*/  UIADD3 UR5, UPT, UPT, UR41, 0x40, URZ ;  /* 0x0000004029057890 */ /* 0x000fe4000fffe0ff */
[----:B------:R-:W-:Y:S02]  /*7110*/  UIADD3 UR4, UPT, UPT, UR48, 0x2400, URZ ;  /* 0x0000240030047890 */ /* 0x000fe4000fffe0ff */
[----:B------:R-:W-:Y:S01]  /*7120*/  UIADD3.X UR9, UPT, UPT, URZ, UR53, URZ, UP0, !UPT ;  /* 0x00000035ff097290 */ /* 0x000fe200087fe4ff */
[----:B------:R-:W-:Y:S01]  /*7130*/  UMOV UR6, UR42 ;  /* 0x0000002a00067c82 */ /* 0x000fe20008000000 */
[----:B------:R-:W-:Y:S07]  /*7140*/  UMOV UR7, UR36 ;  /* 0x0000002400077c82 */ /* 0x000fee0008000000 */
[----:B------:R2:W-:Y:S01]  /*7150*/  UTMASTG.3D [UR4], [UR8] ;  /* 0x00000004080073b5 */ /* 0x0005e20008010000 */
[----:B------:R0:W-:Y:S01]  /*7160*/  UTMACMDFLUSH ;  /* 0x00000000000079b7 */ /* 0x0001e20000000000 */
[----:B--2---:R-:W-:Y:S04]  /*7170*/  DEPBAR.LE SB0, 0x1 ;  /* 0x000080400000791a */ /* 0x004fe80000000000 */
.L_x_108:
[----:B------:R-:W-:Y:S05]  /*7180*/  BSYNC.RECONVERGENT B0 ;  /* 0x0000000000007941 */ /* 0x000fea0003800200 */
.L_x_107:
[----:B------:R-:W-:Y:S01]  /*7190*/  BAR.SYNC.DEFER_BLOCKING 0x1, 0x80 ;  /* 0x0042000000007b1d */ /* 0x000fe20000010000 */
[----:B------:R-:W-:Y:S01]  /*71a0*/  ISETP.NE.AND P1, PT, R105, RZ, PT ;  /* 0x000000ff6900720c */ /* 0x000fe20003f25270 */
[----:B------:R-:W-:Y:S01]  /*71b0*/  UISETP.GT.U32.AND UP0, UPT, UR50, -0x3, UPT ;  /* 0xfffffffd3200788c */ /* 0x000fe2000bf04070 */
[----:B------:R-:W-:Y:S11]  /*71c0*/  LEA R4, R65, UR48, 0x3 ;  /* 0x0000003041047c11 */ /* 0x000ff6000f8e18ff */
        /* <DEDUP_REMOVED lines=11> */
.L_x_109:
        /* <DEDUP_REMOVED lines=15> */
.L_x_113:
[----:B------:R-:W-:Y:S05]  /*7370*/  BSYNC B0 ;  /* 0x0000000000007941 */ /* 0x000fea0003800000 */
.L_x_112:
[----:B------:R-:W-:Y:S11]  /*7380*/  ISETP.NE.AND P0, PT, R72, RZ, PT ;  /* 0x000000ff4800720c */ /* 0x000ff60003f05270 */
[----:B------:R-:W-:Y:S02]  /*7390*/  @!UPT UIADD3 URZ, UPT, UPT, URZ, URZ, URZ ;  /* 0x000000fffffff290 */ /* 0x000fe4000fffe0ff */
[----:B--2---:R-:W-:Y:S01]  /*73a0*/  @P0 IADD3 R0, PT, PT, R99, R73, RZ ;  /* 0x0000004963000210 */ /* 0x004fe20007ffe0ff */
[----:B------:R-:W-:Y:S05]  /*73b0*/  @P0 WARPSYNC.ALL ;  /* 0x0000000000000948 */ /* 0x000fea0003800000 */
[----:B------:R3:W4:Y:S04]  /*73c0*/  @P0 LDSM.16.M88.4 R56, [R65+UR48+0x400] ;  /* 0x000400304138083b */ /* 0x0007280008000200 */
[----:B------:R3:W2:Y:S04]  /*73d0*/  @P0 LDSM.16.M88.4 R60, [R2+0x400] ;  /* 0x00040000023c083b */ /* 0x0006a80000000200 */
[----:B------:R3:W1:Y:S04]  /*73e0*/  @P0 LDSM.16.M88.4 R68, [R73+0x400] ;  /* 0x000400004944083b */ /* 0x0006680000000200 */
[----:B------:R3:W1:Y:S02]  /*73f0*/  @P0 LDSM.16.M88.4 R76, [R0+0x400] ;  /* 0x00040000004c083b */ /* 0x0006640000000200 */
.L_x_111:
[----:B------:R-:W-:Y:S05]  /*7400*/  BSYNC B1 ;  /* 0x0000000000017941 */ /* 0x000fea0003800000 */
.L_x_110:
        /* <DEDUP_REMOVED lines=21> */
.L_x_115:
[----:B------:R-:W-:Y:S01]  /*7560*/  ISETP.NE.AND P0, PT, R101, RZ, PT ;  /* 0x000000ff6500720c */ /* 0x000fe20003f05270 */
[----:B------:R-:W-:Y:S05]  /*7570*/  WARPSYNC.ALL ;  /* 0x0000000000007948 */ /* 0x000fea0003800000 */
[----:B------:R-:W-:Y:S01]  /*7580*/  R2UR UR4, R48 ;  /* 0x00000000300472ca */ /* 0x000fe200000e0000 */
[--C-:B----4-:R-:W-:Y:S01]  /*7590*/  HADD2.F32 R0, -RZ, R56.reuse.H0_H0 ;  /* 0x20000038ff007230 */ /* 0x110fe20000004100 */
[----:B------:R-:W-:Y:S01]  /*75a0*/  R2UR UR5, R64 ;  /* 0x00000000400572ca */ /* 0x000fe200000e0000 */
[----:B------:R-:W-:Y:S01]  /*75b0*/  HADD2.F32 R2, -RZ, R56.H1_H1 ;  /* 0x30000038ff027230 */ /* 0x000fe20000004100 */
[----:B------:R-:W-:Y:S01]  /*75c0*/  BSSY.RECONVERGENT B0, `(.L_x_116) ;  /* 0x0000089000007945 */ /* 0x000fe20003800200 */
[--C-:B------:R-:W-:Y:S02]  /*75d0*/  HADD2.F32 R3, -RZ, R57.reuse.H0_H0 ;  /* 0x20000039ff037230 */ /* 0x100fe40000004100 */
[----:B------:R-:W-:Y:S02]  /*75e0*/  HADD2.F32 R48, -RZ, R57.H1_H1 ;  /* 0x30000039ff307230 */ /* 0x000fe40000004100 */
[--C-:B------:R-:W-:Y:S02]  /*75f0*/  HADD2.F32 R50, -RZ, R58.reuse.H0_H0 ;  /* 0x2000003aff327230 */ /* 0x100fe40000004100 */
[----:B------:R-:W-:Y:S02]  /*7600*/  HADD2.F32 R51, -RZ, R58.H1_H1 ;  /* 0x3000003aff337230 */ /* 0x000fe40000004100 */
[----:B-1----:R-:W1:Y:S01]  /*7610*/  LDTM.16dp256bit.x8 R4, tmem[UR4+0x80] ;  /* 0x00008004000479ee */ /* 0x002e6200081a0000 */
[----:B------:R-:W-:Y:S01]  /*7620*/  NOP ;  /* 0x0000000000007918 */ /* 0x000fe20000000000 */
[----:B------:R-:W-:Y:S01]  /*7630*/  UIADD3 UR5, UPT, UPT, UR5, 0xe0, URZ ;  /* 0x000000e005057890 */ /* 0x000fe2000fffe0ff */
[--C-:B------:R-:W-:Y:S02]  /*7640*/  HADD2.F32 R52, -RZ, R59.reuse.H0_H0 ;  /* 0x2000003bff347230 */ /* 0x100fe40000004100 */
[----:B------:R-:W-:Y:S01]  /*7650*/  HADD2.F32 R53, -RZ, R59.H1_H1 ;  /* 0x3000003bff357230 */ /* 0x000fe20000004100 */
[----:B------:R-:W-:Y:S01]  /*7660*/  UPRMT UR5, UR37, 0x654, UR5 ;  /* 0x0000065425057896 */ /* 0x000fe20008000005 */
[--C-:B------:R-:W-:Y:S02]  /*7670*/  HADD2.F32 R54, -RZ, R60.reuse.H0_H0 ;  /* 0x2000003cff367230 */ /* 0x100fe40000004100 */
[----:B------:R-:W-:Y:S02]  /*7680*/  HADD2.F32 R55, -RZ, R60.H1_H1 ;  /* 0x3000003cff377230 */ /* 0x000fe40000004100 */
[--C-:B------:R-:W-:Y:S02]  /*7690*/  HADD2.F32 R56, -RZ, R61.reuse.H0_H0 ;  /* 0x2000003dff387230 */ /* 0x100fe40000004100 */
[----:B------:R-:W-:Y:S02]  /*76a0*/  HADD2.F32 R57, -RZ, R61.H1_H1 ;  /* 0x3000003dff397230 */ /* 0x000fe40000004100 */
[----:B-1----:R-:W-:Y:S01]  /*76b0*/  SYNCS.ARRIVE.TRANS64.RED.A1T0 RZ, [UR5], RZ ;  /* 0x000000ffffff79a7 */ /* 0x002fe20008100405 */
[--C-:B------:R-:W-:Y:S02]  /*76c0*/  HADD2.F32 R58, -RZ, R62.reuse.H0_H0 ;  /* 0x2000003eff3a7230 */ /* 0x100fe40000004100 */
[----:B------:R-:W-:Y:S02]  /*76d0*/  HADD2.F32 R59, -RZ, R62.H1_H1 ;  /* 0x3000003eff3b7230 */ /* 0x000fe40000004100 */
[--C-:B------:R-:W-:Y:S02]  /*76e0*/  HADD2.F32 R60, -RZ, R63.reuse.H0_H0 ;  /* 0x2000003fff3c7230 */ /* 0x100fe40000004100 */
[----:B------:R-:W-:Y:S02]  /*76f0*/  HADD2.F32 R61, -RZ, R63.H1_H1 ;  /* 0x3000003fff3d7230 */ /* 0x000fe40000004100 */
[C---:B------:R-:W-:Y:S01]  /*7700*/  FMUL R4, R47.reuse, R4 ;  /* 0x000000042f047220 */ /* 0x040fe20000400000 */
[C---:B------:R-:W-:Y:S01]  /*7710*/  FMUL R5, R47.reuse, R5 ;  /* 0x000000052f057220 */ /* 0x040fe20000400000 */
[C---:B------:R-:W-:Y:S01]  /*7720*/  FMUL R6, R47.reuse, R6 ;  /* 0x000000062f067220 */ /* 0x040fe20000400000 */
[----:B------:R-:W-:Y:S01]  /*7730*/  FMUL R7, R47, R7 ;  /* 0x000000072f077220 */ /* 0x000fe20000400000 */
[C---:B------:R-:W-:Y:S01]  /*7740*/  FFMA R4, R49.reuse, R0, R4 ;  /* 0x0000000031047223 */ /* 0x040fe20000000004 */
[C---:B------:R-:W-:Y:S01]  /*7750*/  FFMA R5, R49.reuse, R2, R5 ;  /* 0x0000000231057223 */ /* 0x040fe20000000005 */
[C---:B------:R-:W-:Y:S01]  /*7760*/  FFMA R6, R49.reuse, R3, R6 ;  /* 0x0000000331067223 */ /* 0x040fe20000000006 */
[----:B------:R-:W-:Y:S01]  /*7770*/  FFMA R7, R49, R48, R7 ;  /* 0x0000003031077223 */ /* 0x000fe20000000007 */
[C---:B------:R-:W-:Y:S01]  /*7780*/  FMUL R8, R47.reuse, R8 ;  /* 0x000000082f087220 */ /* 0x040fe20000400000 */
[----:B------:R-:W-:Y:S01]  /*7790*/  FMUL R9, R47, R9 ;  /* 0x000000092f097220 */ /* 0x000fe20000400000 */
[----:B------:R-:W-:Y:S01]  /*77a0*/  F2FP.F16.F32.PACK_AB R4, R5, R4 ;  /* 0x000000040504723e */ /* 0x000fe200000000ff */
[----:B------:R-:W-:Y:S01]  /*77b0*/  FMUL R0, R47, R10 ;  /* 0x0000000a2f007220 */ /* 0x000fe20000400000 */
[----:B------:R-:W-:Y:S01]  /*77c0*/  F2FP.F16.F32.PACK_AB R5, R7, R6 ;  /* 0x000000060705723e */ /* 0x000fe200000000ff */
[C---:B------:R-:W-:Y:S01]  /*77d0*/  FFMA R8, R49.reuse, R50, R8 ;  /* 0x0000003231087223 */ /* 0x040fe20000000008 */
[C---:B------:R-:W-:Y:S01]  /*77e0*/  FFMA R9, R49.reuse, R51, R9 ;  /* 0x0000003331097223 */ /* 0x040fe20000000009 */
[----:B------:R-:W-:Y:S01]  /*77f0*/  FFMA R0, R49, R52, R0 ;  /* 0x0000003431007223 */ /* 0x000fe20000000000 */
[C---:B------:R-:W-:Y:S01]  /*7800*/  FMUL R2, R47.reuse, R11 ;  /* 0x0000000b2f027220 */ /* 0x040fe20000400000 */
[C---:B------:R-:W-:Y:S01]  /*7810*/  FMUL R3, R47.reuse, R12 ;  /* 0x0000000c2f037220 */ /* 0x040fe20000400000 */
[----:B------:R-:W-:Y:S01]  /*7820*/  FMUL R10, R47, R13 ;  /* 0x0000000d2f0a7220 */ /* 0x000fe20000400000 */
[----:B------:R-:W-:Y:S01]  /*7830*/  F2FP.F16.F32.PACK_AB R6, R9, R8 ;  /* 0x000000080906723e */ /* 0x000fe200000000ff */
[C---:B------:R-:W-:Y:S01]  /*7840*/  FFMA R2, R49.reuse, R53, R2 ;  /* 0x0000003531027223 */ /* 0x040fe20000000002 */
[C---:B------:R-:W-:Y:S01]  /*7850*/  FFMA R3, R49.reuse, R54, R3 ;  /* 0x0000003631037223 */ /* 0x040fe20000000003 */
[----:B------:R-:W-:Y:S01]  /*7860*/  FFMA R10, R49, R55, R10 ;  /* 0x00000037310a7223 */ /* 0x000fe2000000000a */
[C---:B------:R-:W-:Y:S01]  /*7870*/  FMUL R11, R47.reuse, R14 ;  /* 0x0000000e2f0b7220 */ /* 0x040fe20000400000 */
[C---:B------:R-:W-:Y:S01]  /*7880*/  FMUL R15, R47.reuse, R15 ;  /* 0x0000000f2f0f7220 */ /* 0x040fe20000400000 */
[----:B------:R-:W-:Y:S01]  /*7890*/  F2FP.F16.F32.PACK_AB R7, R2, R0 ;  /* 0x000000000207723e */ /* 0x000fe200000000ff */
[----:B------:R-:W-:Y:S01]  /*78a0*/  FMUL R12, R47, R16 ;  /* 0x000000102f0c7220 */ /* 0x000fe20000400000 */
[----:B------:R-:W-:Y:S01]  /*78b0*/  F2FP.F16.F32.PACK_AB R8, R10, R3 ;  /* 0x000000030a08723e */ /* 0x000fe200000000ff */
[C---:B------:R-:W-:Y:S01]  /*78c0*/  FFMA R11, R49.reuse, R56, R11 ;  /* 0x00000038310b7223 */ /* 0x040fe2000000000b */
[C---:B------:R-:W-:Y:S01]  /*78d0*/  FFMA R15, R49.reuse, R57, R15 ;  /* 0x00000039310f7223 */ /* 0x040fe2000000000f */
[----:B------:R1:W-:Y:S01]  /*78e0*/  STSM.16.M88.4 [R107+0x4400], R4 ;  /* 0x004400046b007844 */ /* 0x0003e20000000200 */
[----:B------:R-:W-:Y:S01]  /*78f0*/  FFMA R12, R49, R58, R12 ;  /* 0x0000003a310c7223 */ /* 0x000fe2000000000c */
[C---:B------:R-:W-:Y:S01]  /*7900*/  FMUL R13, R47.reuse, R17 ;  /* 0x000000112f0d7220 */ /* 0x040fe20000400000 */
[----:B------:R-:W-:Y:S01]  /*7910*/  FMUL R14, R47, R18 ;  /* 0x000000122f0e7220 */ /* 0x000fe20000400000 */
[----:B------:R-:W-:Y:S01]  /*7920*/  F2FP.F16.F32.PACK_AB R9, R15, R11 ;  /* 0x0000000b0f09723e */ /* 0x000fe200000000ff */
[--C-:B------:R-:W-:Y:S02]  /*7930*/  HADD2.F32 R62, -RZ, R68.reuse.H0_H0 ;  /* 0x20000044ff3e7230 */ /* 0x100fe40000004100 */
[C---:B------:R-:W-:Y:S01]  /*7940*/  FFMA R13, R49.reuse, R59, R13 ;  /* 0x0000003b310d7223 */ /* 0x040fe2000000000d */
[----:B------:R-:W-:Y:S01]  /*7950*/  FFMA R14, R49, R60, R14 ;  /* 0x0000003c310e7223 */ /* 0x000fe2000000000e */
[C---:B------:R-:W-:Y:S01]  /*7960*/  FMUL R19, R47.reuse, R19 ;  /* 0x000000132f137220 */ /* 0x040fe20000400000 */
[----:B------:R-:W-:Y:S02]  /*7970*/  HADD2.F32 R63, -RZ, R68.H1_H1 ;  /* 0x30000044ff3f7230 */ /* 0x000fe40000004100 */
[----:B------:R-:W-:Y:S01]  /*7980*/  FMUL R16, R47, R20 ;  /* 0x000000142f107220 */ /* 0x000fe20000400000 */
[----:B------:R-:W-:Y:S01]  /*7990*/  F2FP.F16.F32.PACK_AB R10, R13, R12 ;  /* 0x0000000c0d0a723e */ /* 0x000fe200000000ff */
[C---:B------:R-:W-:Y:S01]  /*79a0*/  FFMA R19, R49.reuse, R61, R19 ;  /* 0x0000003d31137223 */ /* 0x040fe20000000013 */
[--C-:B------:R-:W-:Y:S02]  /*79b0*/  HADD2.F32 R64, -RZ, R69.reuse.H0_H0 ;  /* 0x20000045ff407230 */ /* 0x100fe40000004100 */
[----:B------:R-:W-:Y:S01]  /*79c0*/  FFMA R16, R49, R62, R16 ;  /* 0x0000003e31107223 */ /* 0x000fe20000000010 */
[----:B------:R-:W-:Y:S01]  /*79d0*/  FMUL R17, R47, R21 ;  /* 0x000000152f117220 */ /* 0x000fe20000400000 */
[----:B------:R-:W-:Y:S01]  /*79e0*/  HADD2.F32 R65, -RZ, R69.H1_H1 ;  /* 0x30000045ff417230 */ /* 0x000fe20000004100 */
[----:B------:R-:W-:Y:S01]  /*79f0*/  F2FP.F16.F32.PACK_AB R11, R19, R14 ;  /* 0x0000000e130b723e */ /* 0x000fe200000000ff */
[----:B------:R-:W-:Y:S01]  /*7a00*/  FMUL R18, R47, R22 ;  /* 0x000000162f127220 */ /* 0x000fe20000400000 */
[----:B------:R-:W-:Y:S01]  /*7a10*/  FFMA R17, R49, R63, R17 ;  /* 0x0000003f31117223 */ /* 0x000fe20000000011 */
[--C-:B------:R-:W-:Y:S02]  /*7a20*/  HADD2.F32 R66, -RZ, R70.reuse.H0_H0 ;  /* 0x20000046ff427230 */ /* 0x100fe40000004100 */
[----:B------:R-:W-:Y:S01]  /*7a30*/  FMUL R23, R47, R23 ;  /* 0x000000172f177220 */ /* 0x000fe20000400000 */
[----:B------:R1:W-:Y:S01]  /*7a40*/  STSM.16.M88.4 [R106+0x4400], R8 ;  /* 0x004400086a007844 */ /* 0x0003e20000000200 */
[----:B------:R-:W-:Y:S01]  /*7a50*/  FFMA R18, R49, R64, R18 ;  /* 0x0000004031127223 */ /* 0x000fe20000000012 */
[----:B------:R-:W-:Y:S01]  /*7a60*/  F2FP.F16.F32.PACK_AB R16, R17, R16 ;  /* 0x000000101110723e */ /* 0x000fe200000000ff */
[----:B------:R-:W-:Y:S01]  /*7a70*/  FFMA R23, R49, R65, R23 ;  /* 0x0000004131177223 */ /* 0x000fe20000000017 */
[----:B------:R-:W-:Y:S02]  /*7a80*/  HADD2.F32 R67, -RZ, R70.H1_H1 ;  /* 0x30000046ff437230 */ /* 0x000fe40000004100 */
[C---:B------:R-:W-:Y:S01]  /*7a90*/  FMUL R20, R47.reuse, R24 ;  /* 0x000000182f147220 */ /* 0x040fe20000400000 */
[--C-:B------:R-:W-:Y:S02]  /*7aa0*/  HADD2.F32 R68, -RZ, R71.reuse.H0_H0 ;  /* 0x20000047ff447230 */ /* 0x100fe40000004100 */
[----:B------:R-:W-:Y:S01]  /*7ab0*/  FMUL R21, R47, R25 ;  /* 0x000000192f157220 */ /* 0x000fe20000400000 */
[----:B------:R-:W-:Y:S01]  /*7ac0*/  F2FP.F16.F32.PACK_AB R17, R23, R18 ;  /* 0x000000121711723e */ /* 0x000fe200000000ff */
[C---:B------:R-:W-:Y:S01]  /*7ad0*/  FFMA R20, R49.reuse, R66, R20 ;  /* 0x0000004231147223 */ /* 0x040fe20000000014 */
[----:B------:R-:W-:Y:S02]  /*7ae0*/  HADD2.F32 R69, -RZ, R71.H1_H1 ;  /* 0x30000047ff457230 */ /* 0x000fe40000004100 */
[----:B------:R-:W-:Y:S01]  /*7af0*/  FFMA R21, R49, R67, R21 ;  /* 0x0000004331157223 */ /* 0x000fe20000000015 */
[C---:B------:R-:W-:Y:S01]  /*7b00*/  FMUL R22, R47.reuse, R26 ;  /* 0x0000001a2f167220 */ /* 0x040fe20000400000 */
[--C-:B------:R-:W-:Y:S02]  /*7b10*/  HADD2.F32 R70, -RZ, R76.reuse.H0_H0 ;  /* 0x2000004cff467230 */ /* 0x100fe40000004100 */
[C---:B------:R-:W-:Y:S01]  /*7b20*/  FMUL R27, R47.reuse, R27 ;  /* 0x0000001b2f1b7220 */ /* 0x040fe20000400000 */
[----:B------:R-:W-:Y:S02]  /*7b30*/  HADD2.F32 R71, -RZ, R76.H1_H1 ;  /* 0x3000004cff477230 */ /* 0x000fe40000004100 */
[C---:B------:R-:W-:Y:S01]  /*7b40*/  FMUL R24, R47.reuse, R28 ;  /* 0x0000001c2f187220 */ /* 0x040fe20000400000 */
[--C-:B------:R-:W-:Y:S02]  /*7b50*/  HADD2.F32 R72, -RZ, R77.reuse.H0_H0 ;  /* 0x2000004dff487230 */ /* 0x100fe40000004100 */
[----:B------:R-:W-:Y:S01]  /*7b60*/  FMUL R25, R47, R29 ;  /* 0x0000001d2f197220 */ /* 0x000fe20000400000 */
[----:B------:R-:W-:Y:S01]  /*7b70*/  FFMA R22, R49, R68, R22 ;  /* 0x0000004431167223 */ /* 0x000fe20000000016 */
[----:B------:R-:W-:Y:S02]  /*7b80*/  HADD2.F32 R73, -RZ, R77.H1_H1 ;  /* 0x3000004dff497230 */ /* 0x000fe40000004100 */
[----:B------:R-:W-:Y:S01]  /*7b90*/  FMUL R26, R47, R30 ;  /* 0x0000001e2f1a7220 */ /* 0x000fe20000400000 */
[----:B------:R-:W-:Y:S01]  /*7ba0*/  FFMA R27, R49, R69, R27 ;  /* 0x00000045311b7223 */ /* 0x000fe2000000001b */
        /* <DEDUP_REMOVED lines=12> */
[----:B------:R-:W-:Y:S01]  /*7c70*/  FMUL R35, R47, R35 ;  /* 0x000000232f237220 */ /* 0x000fe20000400000 */
[C---:B------:R-:W-:Y:S01]  /*7c80*/  FFMA R28, R49.reuse, R74, R28 ;  /* 0x0000004a311c7223 */ /* 0x040fe2000000001c */
[C---:B------:R-:W-:Y:S01]  /*7c90*/  FFMA R29, R49.reuse, R75, R29 ;  /* 0x0000004b311d7223 */ /* 0x040fe2000000001d */
[C---:B------:R-:W-:Y:S01]  /*7ca0*/  FFMA R30, R49.reuse, R76, R30 ;  /* 0x0000004c311e7223 */ /* 0x040fe2000000001e */
        /* <DEDUP_REMOVED lines=26> */
.L_x_117:
[----:B------:R-:W-:Y:S05]  /*7e50*/  BSYNC.RECONVERGENT B0 ;  /* 0x0000000000007941 */ /* 0x000fea0003800200 */
.L_x_116:
[----:B------:R-:W-:Y:S01]  /*7e60*/  BAR.SYNC.DEFER_BLOCKING 0x1, 0x80 ;  /* 0x0042000000007b1d */ /* 0x000fe20000010000 */
[----:B------:R-:W-:Y:S01]  /*7e70*/  UIADD3 UR4, UPT, UPT, UR50, 0x1, URZ ;  /* 0x0000000132047890 */ /* 0x000fe2000fffe0ff */
[----:B------:R-:W-:Y:S03]  /*7e80*/  IADD3 R46, PT, PT, R46, 0x1, RZ ;  /* 0x000000012e2e7810 */ /* 0x000fe60007ffe0ff */
[----:B------:R-:W-:Y:S09]  /*7e90*/  UISETP.GT.U32.AND UP0, UPT, UR4, -0x3, UPT ;  /* 0xfffffffd0400788c */ /* 0x000ff2000bf04070 */
[----:B------:R-:W-:Y:S05]  /*7ea0*/  BRA.U UP0, `(.L_x_118) ;  /* 0x0000000100287547 */ /* 0x000fea000b800000 */
[----:B------:R-:W-:Y:S01]  /*7eb0*/  ISETP.NE.AND P0, PT, R105, RZ, PT ;  /* 0x000000ff6900720c */ /* 0x000fe20003f05270 */
[----:B------:R-:W-:Y:S01]  /*7ec0*/  IMAD.U32 R2, RZ, RZ, UR49 ;  /* 0x00000031ff027e24 */ /* 0x000fe2000f8e00ff */
[----:B------:R-:W-:Y:S01]  /*7ed0*/  UIADD3 UR49, UPT, UPT, UR49, 0x1, URZ ;  /* 0x0000000131317890 */ /* 0x000fe2000fffe0ff */
[----:B------:R-:W-:Y:S03]  /*7ee0*/  IMAD.U32 R0, RZ, RZ, UR37 ;  /* 0x00000025ff007e24 */ /* 0x000fe6000f8e00ff */
[----:B------:R-:W-:Y:S04]  /*7ef0*/  UISETP.NE.AND UP0, UPT, UR49, 0x3, UPT ;  /* 0x000000033100788c */ /* 0x000fe8000bf05270 */
[----:B------:R-:W-:Y:S03]  /*7f00*/  USEL UR49, UR49, URZ, UP0 ;  /* 0x000000ff31317287 */ /* 0x000fe60008000000 */
[----:B------:R-:W-:Y:S05]  /*7f10*/  @P0 LEA R2, R2, UR48, 0x3 ;  /* 0x0000003002020c11 */ /* 0x000fea000f8e18ff */
[----:B------:R-:W-:Y:S05]  /*7f20*/  @P0 VIADD R2, R2, 0x78 ;  /* 0x0000007802020836 */ /* 0x000fea0000000000 */
[----:B------:R-:W-:Y:S04]  /*7f30*/  @P0 PRMT R0, R0, 0x654, R2 ;  /* 0x0000065400000816 */ /* 0x000fe80000000002 */
[----:B------:R2:W-:Y:S03]  /*7f40*/  @P0 SYNCS.ARRIVE.TRANS64.RED.A1T0 RZ, [R0+URZ], RZ ;  /* 0x000000ff00ff09a7 */ /* 0x0005e600081004ff */
.L_x_118:
[----:B------:R-:W-:Y:S01]  /*7f50*/  ISETP.NE.AND P2, PT, R102, RZ, PT ;  /* 0x000000ff6600720c */ /* 0x000fe20003f45270 */
[----:B------:R-:W-:Y:S01]  /*7f60*/  UIADD3 UR50, UPT, UPT, UR50, 0x3, URZ ;  /* 0x0000000332327890 */ /* 0x000fe2000fffe0ff */
[----:B------:R-:W-:Y:S01]  /*7f70*/  ISETP.NE.AND P0, PT, R104, 0x2, PT ;  /* 0x000000026800780c */ /* 0x000fe20003f05270 */
[----:B------:R-:W-:Y:S01]  /*7f80*/  IMAD.IADD R14, R44, 0x1, R86 ;  /* 0x000000012c0e7824 */ /* 0x000fe200078e0256 */
[----:B------:R-:W-:Y:S01]  /*7f90*/  ISETP.NE.AND P1, PT, R46, 0x4, PT ;  /* 0x000000042e00780c */ /* 0x000fe20003f25270 */
[----:B------:R-:W-:Y:S01]  /*7fa0*/  IMAD.IADD R15, R45, 0x1, R87 ;  /* 0x000000012d0f7824 */ /* 0x000fe200078e0257 */
[----:B------:R-:W-:Y:S02]  /*7fb0*/  SEL R2, RZ, 0x1, P0 ;  /* 0x00000001ff027807 */ /* 0x000fe40000000000 */
[----:B--2---:R-:W-:Y:S02]  /*7fc0*/  SEL R0, RZ, 0x1, P1 ;  /* 0x00000001ff007807 */ /* 0x004fe40000800000 */
[----:B------:R-:W-:Y:S02]  /*7fd0*/  LOP3.LUT R96, R96, R2, RZ, 0x3c, !PT ;  /* 0x0000000260607212 */ /* 0x000fe400078e3cff */
[----:B------:R-:W-:Y:S02]  /*7fe0*/  LOP3.LUT R97, R97, R0, RZ, 0x3c, !PT ;  /* 0x0000000061617212 */ /* 0x000fe400078e3cff */
[----:B------:R-:W-:Y:S02]  /*7ff0*/  @P2 R2UR UR36, R95 ;  /* 0x000000005f2422ca */ /* 0x000fe400000e0000 */
[----:B------:R-:W-:Y:S02]  /*8000*/  SEL R104, R104, RZ, P0 ;  /* 0x000000ff68687207 */ /* 0x000fe40000000000 */
[----:B------:R-:W-:Y:S01]  /*8010*/  SEL R46, R46, RZ, P1 ;  /* 0x000000ff2e2e7207 */ /* 0x000fe20000800000 */
[----:B------:R-:W-:Y:S10]  /*8020*/  @P2 BRA `(.L_x_119) ;  /* 0xffffffcc00142947 */ /* 0x000ff4000383ffff */
[----:B------:R-:W-:-:S09]  /*8030*/  UISETP.NE.AND UP0, UPT, UR51, URZ, UPT ;  /* 0x000000ff3300728c */ /* 0x000fd2000bf05270 */
[----:B------:R-:W-:Y:S05]  /*8040*/  BRA.U !UP0, `(.L_x_120) ;  /* 0x0000000108487547 */ /* 0x000fea000b800000 */
[----:B------:R-:W2:Y:S02]  /*8050*/  LDCU.64 UR4, c[0x0][0x890] ;  /* 0x00011200ff0477ac */ /* 0x000ea40008000a00 */
[----:B--2---:R-:W-:-:S04]  /*8060*/  UISETP.NE.U32.AND UP0, UPT, UR4, URZ, UPT ;  /* 0x000000ff0400728c */ /* 0x004fc8000bf05070 */
[----:B------:R-:W-:-:S09]  /*8070*/  UISETP.NE.AND.EX UP0, UPT, UR5, URZ, UPT, UP0 ;  /* 0x000000ff0500728c */ /* 0x000fd2000bf05300 */
[----:B------:R-:W-:Y:S05]  /*8080*/  BRA.U UP0, `(.L_x_121) ;  /* 0x00000001000c7547 */ /* 0x000fea000b800000 */
[----:B------:R-:W-:-:S13]  /*8090*/  FSETP.NEU.AND P0, PT, R49, RZ, PT ;  /* 0x000000ff3100720b */ /* 0x000fda0003f0d000 */
[----:B------:R-:W-:Y:S05]  /*80a0*/  @!P0 EXIT ;  /* 0x000000000000894d */ /* 0x000fea0003800000 */
[----:B------:R-:W-:Y:S05]  /*80b0*/  BRA `(.L_x_120) ;  /* 0x00000000002c7947 */ /* 0x000fea0003800000 */
.L_x_121:
[----:B------:R-:W-:Y:S01]  /*80c0*/  ISETP.NE.AND P0, PT, R103, RZ, PT ;  /* 0x000000ff6700720c */ /* 0x000fe20003f05270 */
[----:B------:R-:W-:-:S12]  /*80d0*/  BSSY.RECONVERGENT B0, `(.L_x_120) ;  /* 0x0000009000007945 */ /* 0x000fd80003800200 */
[----:B------:R-:W-:Y:S05]  /*80e0*/  @P0 BRA `(.L_x_122) ;  /* 0x0000000000140947 */ /* 0x000fea0003800000 */
[----:B------:R-:W2:Y:S02]  /*80f0*/  LDCU.64 UR4, c[0x0][0x888] ;  /* 0x00011100ff0477ac */ /* 0x000ea40008000a00 */
[----:B--2---:R-:W-:-:S04]  /*8100*/  ISETP.NE.U32.AND P0, PT, RZ, UR4, PT ;  /* 0x00000004ff007c0c */ /* 0x004fc8000bf05070 */
[----:B------:R-:W-:-:S13]  /*8110*/  ISETP.NE.AND.EX P0, PT, RZ, UR5, PT, P0 ;  /* 0x00000005ff007c0c */ /* 0x000fda000bf05300 */
[----:B------:R-:W-:Y:S05]  /*8120*/  @!P0 EXIT ;  /* 0x000000000000894d */ /* 0x000fea0003800000 */
[----:B------:R-:W-:Y:S05]  /*8130*/  BRA `(.L_x_123) ;  /* 0x0000000000087947 */ /* 0x000fea0003800000 */
.L_x_122:
[----:B------:R-:W-:-:S13]  /*8140*/  FSETP.NEU.AND P0, PT, R49, RZ, PT ;  /* 0x000000ff3100720b */ /* 0x000fda0003f0d000 */
[----:B------:R-:W-:Y:S05]  /*8150*/  @!P0 EXIT ;  /* 0x000000000000894d */ /* 0x000fea0003800000 */
.L_x_123:
[----:B------:R-:W-:Y:S05]  /*8160*/  BSYNC.RECONVERGENT B0 ;  /* 0x0000000000007941 */ /* 0x000fea0003800200 */
.L_x_120:
[----:B------:R-:W-:Y:S01]  /*8170*/  ULEA UR4, UR49, UR48, 0x3 ;  /* 0x0000003031047291 */ /* 0x000fe2000f8e18ff */
[----:B------:R-:W-:-:S04]  /*8180*/  DEPBAR.LE SB0, 0x0 ;  /* 0x000080000000791a */ /* 0x000fc80000000000 */
[----:B------:R-:W-:-:S04]  /*8190*/  UIADD3 UR4, UPT, UPT, UR4, 0x78, URZ ;  /* 0x0000007804047890 */ /* 0x000fc8000fffe0ff */
[----:B------:R-:W-:-:S09]  /*81a0*/  UPRMT UR4, UR37, 0x654, UR4 ;  /* 0x0000065425047896 */ /* 0x000fd20008000004 */
[----:B------:R-:W-:Y:S01]  /*81b0*/  SYNCS.ARRIVE.TRANS64.RED.A1T0 RZ, [UR4], RZ ;  /* 0x000000ffffff79a7 */ /* 0x000fe20008100404 */
[----:B------:R-:W-:Y:S05]  /*81c0*/  EXIT ;  /* 0x000000000000794d */ /* 0x000fea0003800000 */
.L_x_19:
[----:B--2---:R2:W1:Y:S02]  /*81d0*/  SYNCS.PHASECHK.TRANS64.TRYWAIT P0, [R2+URZ+0x110], R3 ;  /* 0x00011003020075a7 */ /* 0x00446400080011ff */
[----:B-1----:R-:W-:Y:S05]  /*81e0*/  @!P0 NANOSLEEP.SYNCS 0x989680 ;  /* 0x009896800000895d */ /* 0x002fea0003900000 */
[----:B------:R-:W1:Y:S02]  /*81f0*/  @!P0 SYNCS.PHASECHK.TRANS64 P0, [R2+URZ+0x110], R3 ;  /* 0x00011003020085a7 */ /* 0x000e6400080010ff */
[----:B-1----:R-:W-:Y:S05]  /*8200*/  @!P0 BRA `(.L_x_19) ;  /* 0xfffffffc00f08947 */ /* 0x002fea000383ffff */
[----:B------:R-:W-:Y:S05]  /*8210*/  BRA `(.L_x_124) ;  /* 0xffffff9000f87947 */ /* 0x000fea000383ffff */
.L_x_22:
[----:B-1----:R-:W-:Y:S07]  /*8220*/  MOV R2, UR33 ;  /* 0x0000002100027c02 */ /* 0x002fee0008000f00 */
.L_x_125:
[----:B-1----:R1:W2:Y:S02]  /*8230*/  SYNCS.PHASECHK.TRANS64.TRYWAIT P0, [R2+URZ+0x30], R4 ;  /* 0x00003004020075a7 */ /* 0x0022a400080011ff */
[----:B--2---:R-:W-:Y:S05]  /*8240*/  @!P0 NANOSLEEP.SYNCS 0x989680 ;  /* 0x009896800000895d */ /* 0x004fea0003900000 */
[----:B------:R-:W2:Y:S02]  /*8250*/  @!P0 SYNCS.PHASECHK.TRANS64 P0, [R2+URZ+0x30], R4 ;  /* 0x00003004020085a7 */ /* 0x000ea400080010ff */
[----:B--2---:R-:W-:Y:S05]  /*8260*/  @!P0 BRA `(.L_x_125) ;  /* 0xfffffffc00f08947 */ /* 0x004fea000383ffff */
[----:B------:R-:W-:Y:S05]  /*8270*/  BRA `(.L_x_21) ;  /* 0xffffff9400487947 */ /* 0x000fea000383ffff */
.L_x_28:
[----:B-1----:R-:W-:Y:S07]  /*8280*/  MOV R2, UR17 ;  /* 0x0000001100027c02 */ /* 0x002fee0008000f00 */
.L_x_126:
[----:B-1----:R1:W2:Y:S02]  /*8290*/  SYNCS.PHASECHK.TRANS64.TRYWAIT P0, [R2+URZ+0x30], R4 ;  /* 0x00003004020075a7 */ /* 0x0022a400080011ff */
[----:B--2---:R-:W-:Y:S05]  /*82a0*/  @!P0 NANOSLEEP.SYNCS 0x989680 ;  /* 0x009896800000895d */ /* 0x004fea0003900000 */
[----:B------:R-:W2:Y:S02]  /*82b0*/  @!P0 SYNCS.PHASECHK.TRANS64 P0, [R2+URZ+0x30], R4 ;  /* 0x00003004020085a7 */ /* 0x000ea400080010ff */
[----:B--2---:R-:W-:Y:S05]  /*82c0*/  @!P0 BRA `(.L_x_126) ;  /* 0xfffffffc00f08947 */ /* 0x004fea000383ffff */
[----:B------:R-:W-:Y:S05]  /*82d0*/  BRA `(.L_x_27) ;  /* 0xffffff9400f07947 */ /* 0x000fea000383ffff */
.L_x_32:
[----:B-1----:R1:W2:Y:S02]  /*82e0*/  SYNCS.PHASECHK.TRANS64.TRYWAIT P0, [R2+URZ+0xa0], R3 ;  /* 0x0000a003020075a7 */ /* 0x0022a400080011ff */
[----:B--2---:R-:W-:Y:S05]  /*82f0*/  @!P0 NANOSLEEP.SYNCS 0x989680 ;  /* 0x009896800000895d */ /* 0x004fea0003900000 */
[----:B------:R-:W2:Y:S02]  /*8300*/  @!P0 SYNCS.PHASECHK.TRANS64 P0, [R2+URZ+0xa0], R3 ;  /* 0x0000a003020085a7 */ /* 0x000ea400080010ff */
[----:B--2---:R-:W-:Y:S05]  /*8310*/  @!P0 BRA `(.L_x_32) ;  /* 0xfffffffc00f08947 */ /* 0x004fea000383ffff */
[----:B------:R-:W-:Y:S05]  /*8320*/  BRA `(.L_x_127) ;  /* 0xffffff9800807947 */ /* 0x000fea000383ffff */
.L_x_36:
[----:B----4-:R-:W-:-:S07]  /*8330*/  MOV R0, UR5 ;  /* 0x0000000500007c02 */ /* 0x010fce0008000f00 */
.L_x_128:
[----:B-1----:R1:W2:Y:S02]  /*8340*/  SYNCS.PHASECHK.TRANS64.TRYWAIT P0, [R0+URZ], R2 ;  /* 0x00000002000075a7 */ /* 0x0022a400080011ff */
[----:B--2---:R-:W-:Y:S05]  /*8350*/  @!P0 NANOSLEEP.SYNCS 0x989680 ;  /* 0x009896800000895d */ /* 0x004fea0003900000 */
[----:B------:R-:W2:Y:S02]  /*8360*/  @!P0 SYNCS.PHASECHK.TRANS64 P0, [R0+URZ], R2 ;  /* 0x00000002000085a7 */ /* 0x000ea400080010ff */
[----:B--2---:R-:W-:Y:S05]  /*8370*/  @!P0 BRA `(.L_x_128) ;  /* 0xfffffffc00f08947 */ /* 0x004fea000383ffff */
[----:B------:R-:W-:Y:S05]  /*8380*/  BRA `(.L_x_129) ;  /* 0xffffff9c00f07947 */ /* 0x000fea000383ffff */
.L_x_37:
[----:B----4-:R-:W-:-:S07]  /*8390*/  MOV R0, UR5 ;  /* 0x0000000500007c02 */ /* 0x010fce0008000f00 */
.L_x_130:
[----:B-1----:R1:W2:Y:S02]  /*83a0*/  SYNCS.PHASECHK.TRANS64.TRYWAIT P0, [R0+URZ], R3 ;  /* 0x00000003000075a7 */ /* 0x0022a400080011ff */
[----:B--2---:R-:W-:Y:S05]  /*83b0*/  @!P0 NANOSLEEP.SYNCS 0x989680 ;  /* 0x009896800000895d */ /* 0x004fea0003900000 */
[----:B------:R-:W2:Y:S02]  /*83c0*/  @!P0 SYNCS.PHASECHK.TRANS64 P0, [R0+URZ], R3 ;  /* 0x00000003000085a7 */ /* 0x000ea400080010ff */
[----:B--2---:R-:W-:Y:S05]  /*83d0*/  @!P0 BRA `(.L_x_130) ;  /* 0xfffffffc00f08947 */ /* 0x004fea000383ffff */
[----:B------:R-:W-:Y:S05]  /*83e0*/  BRA `(.L_x_131) ;  /* 0xffffff9c00fc7947 */ /* 0x000fea000383ffff */
.L_x_38:
[----:B----4-:R-:W-:-:S07]  /*83f0*/  MOV R0, UR5 ;  /* 0x0000000500007c02 */ /* 0x010fce0008000f00 */
.L_x_132:
[----:B-1----:R1:W2:Y:S02]  /*8400*/  SYNCS.PHASECHK.TRANS64.TRYWAIT P0, [R0+URZ], R3 ;  /* 0x00000003000075a7 */ /* 0x0022a400080011ff */
[----:B--2---:R-:W-:Y:S05]  /*8410*/  @!P0 NANOSLEEP.SYNCS 0x989680 ;  /* 0x009896800000895d */ /* 0x004fea0003900000 */
[----:B------:R-:W2:Y:S02]  /*8420*/  @!P0 SYNCS.PHASECHK.TRANS64 P0, [R0+URZ], R3 ;  /* 0x00000003000085a7 */ /* 0x000ea400080010ff */
[----:B--2---:R-:W-:Y:S05]  /*8430*/  @!P0 BRA `(.L_x_132) ;  /* 0xfffffffc00f08947 */ /* 0x004fea000383ffff */
[----:B------:R-:W-:Y:S05]  /*8440*/  BRA `(.L_x_133) ;  /* 0xffffffa000087947 */ /* 0x000fea000383ffff */
.L_x_39:
[----:B----4-:R-:W-:-:S07]  /*8450*/  MOV R0, UR5 ;  /* 0x0000000500007c02 */ /* 0x010fce0008000f00 */
.L_x_134:
[----:B-1----:R1:W2:Y:S02]  /*8460*/  SYNCS.PHASECHK.TRANS64.TRYWAIT P0, [R0+URZ], R3 ;  /* 0x00000003000075a7 */ /* 0x0022a400080011ff */
[----:B--2---:R-:W-:Y:S05]  /*8470*/  @!P0 NANOSLEEP.SYNCS 0x989680 ;  /* 0x009896800000895d */ /* 0x004fea0003900000 */
[----:B------:R-:W2:Y:S02]  /*8480*/  @!P0 SYNCS.PHASECHK.TRANS64 P0, [R0+URZ], R3 ;  /* 0x00000003000085a7 */ /* 0x000ea400080010ff */
[----:B--2---:R-:W-:Y:S05]  /*8490*/  @!P0 BRA `(.L_x_134) ;  /* 0xfffffffc00f08947 */ /* 0x004fea000383ffff */
[----:B------:R-:W-:Y:S05]  /*84a0*/  BRA `(.L_x_135) ;  /* 0xffffffa000147947 */ /* 0x000fea000383ffff */
.L_x_40:
[----:B----4-:R-:W-:-:S07]  /*84b0*/  MOV R0, UR5 ;  /* 0x0000000500007c02 */ /* 0x010fce0008000f00 */
.L_x_136:
[----:B-1----:R1:W2:Y:S02]  /*84c0*/  SYNCS.PHASECHK.TRANS64.TRYWAIT P0, [R0+URZ], R3 ;  /* 0x00000003000075a7 */ /* 0x0022a400080011ff */
[----:B--2---:R-:W-:Y:S05]  /*84d0*/  @!P0 NANOSLEEP.SYNCS 0x989680 ;  /* 0x009896800000895d */ /* 0x004fea0003900000 */
[----:B------:R-:W2:Y:S02]  /*84e0*/  @!P0 SYNCS.PHASECHK.TRANS64 P0, [R0+URZ], R3 ;  /* 0x00000003000085a7 */ /* 0x000ea400080010ff */
[----:B--2---:R-:W-:Y:S05]  /*84f0*/  @!P0 BRA `(.L_x_136) ;  /* 0xfffffffc00f08947 */ /* 0x004fea000383ffff */
[----:B------:R-:W-:Y:S05]  /*8500*/  BRA `(.L_x_137) ;  /* 0xffffffa000207947 */ /* 0x000fea000383ffff */
.L_x_43:
[----:B-1----:R1:W2:Y:S02]  /*8510*/  SYNCS.PHASECHK.TRANS64.TRYWAIT P0, [R0+URZ+0x100], R4 ;  /* 0x00010004000075a7 */ /* 0x0022a400080011ff */
[----:B--2---:R-:W-:Y:S05]  /*8520*/  @!P0 NANOSLEEP.SYNCS 0x989680 ;  /* 0x009896800000895d */ /* 0x004fea0003900000 */
[----:B------:R-:W2:Y:S02]  /*8530*/  @!P0 SYNCS.PHASECHK.TRANS64 P0, [R0+URZ+0x100], R4 ;  /* 0x00010004000085a7 */ /* 0x000ea400080010ff */
[----:B--2---:R-:W-:Y:S05]  /*8540*/  @!P0 BRA `(.L_x_43) ;  /* 0xfffffffc00f08947 */ /* 0x004fea000383ffff */
[----:B------:R-:W-:Y:S05]  /*8550*/  BRA `(.L_x_138) ;  /* 0xffffffa0007c7947 */ /* 0x000fea000383ffff */
.L_x_44:
[----:B------:R-:W-:-:S07]  /*8560*/  MOV R0, UR5 ;  /* 0x0000000500007c02 */ /* 0x000fce0008000f00 */
.L_x_139:
[----:B-1----:R1:W2:Y:S02]  /*8570*/  SYNCS.PHASECHK.TRANS64.TRYWAIT P0, [R0+URZ+0xb0], R5 ;  /* 0x0000b005000075a7 */ /* 0x0022a400080011ff */
[----:B--2---:R-:W-:Y:S05]  /*8580*/  @!P0 NANOSLEEP.SYNCS 0x989680 ;  /* 0x009896800000895d */ /* 0x004fea0003900000 */
[----:B------:R-:W2:Y:S02]  /*8590*/  @!P0 SYNCS.PHASECHK.TRANS64 P0, [R0+URZ+0xb0], R5 ;  /* 0x0000b005000085a7 */ /* 0x000ea400080010ff */
[----:B--2---:R-:W-:Y:S05]  /*85a0*/  @!P0 BRA `(.L_x_139) ;  /* 0xfffffffc00f08947 */ /* 0x004fea000383ffff */
[----:B------:R-:W-:Y:S05]  /*85b0*/  BRA `(.L_x_140) ;  /* 0xffffffa0008c7947 */ /* 0x000fea000383ffff */
.L_x_45:
[----:B-1----:R1:W2:Y:S02]  /*85c0*/  SYNCS.PHASECHK.TRANS64.TRYWAIT P1, [R0+URZ+0xa0], R4 ;  /* 0x0000a004000075a7 */ /* 0x0022a400080211ff */
[----:B--2---:R-:W-:Y:S05]  /*85d0*/  @!P1 NANOSLEEP.SYNCS 0x989680 ;  /* 0x009896800000995d */ /* 0x004fea0003900000 */
[----:B------:R-:W2:Y:S02]  /*85e0*/  @!P1 SYNCS.PHASECHK.TRANS64 P1, [R0+URZ+0xa0], R4 ;  /* 0x0000a004000095a7 */ /* 0x000ea400080210ff */
[----:B--2---:R-:W-:Y:S05]  /*85f0*/  @!P1 BRA `(.L_x_45) ;  /* 0xfffffffc00f09947 */ /* 0x004fea000383ffff */
[----:B------:R-:W-:Y:S05]  /*8600*/  BRA `(.L_x_141) ;  /* 0xffffffa000bc7947 */ /* 0x000fea000383ffff */
.L_x_48:
[----:B------:R-:W-:-:S07]  /*8610*/  MOV R0, UR5 ;  /* 0x0000000500007c02 */ /* 0x000fce0008000f00 */
.L_x_142:
[----:B-1----:R1:W2:Y:S02]  /*8620*/  SYNCS.PHASECHK.TRANS64.TRYWAIT P0, [R0+URZ+0xb0], R2 ;  /* 0x0000b002000075a7 */ /* 0x0022a400080011ff */
[----:B--2---:R-:W-:Y:S05]  /*8630*/  @!P0 NANOSLEEP.SYNCS 0x989680 ;  /* 0x009896800000895d */ /* 0x004fea0003900000 */
[----:B------:R-:W2:Y:S02]  /*8640*/  @!P0 SYNCS.PHASECHK.TRANS64 P0, [R0+URZ+0xb0], R2 ;  /* 0x0000b002000085a7 */ /* 0x000ea400080010ff */
[----:B--2---:R-:W-:Y:S05]  /*8650*/  @!P0 BRA `(.L_x_142) ;  /* 0xfffffffc00f08947 */ /* 0x004fea000383ffff */
[----:B------:R-:W-:Y:S05]  /*8660*/  BRA `(.L_x_47) ;  /* 0xffffffa400107947 */ /* 0x000fea000383ffff */
.L_x_55:
[----:B-1----:R1:W2:Y:S02]  /*8670*/  SYNCS.PHASECHK.TRANS64.TRYWAIT P1, [R0+URZ+0xa0], R2 ;  /* 0x0000a002000075a7 */ /* 0x0022a400080211ff */
[----:B--2---:R-:W-:Y:S05]  /*8680*/  @!P1 NANOSLEEP.SYNCS 0x989680 ;  /* 0x009896800000995d */ /* 0x004fea0003900000 */
[----:B------:R-:W2:Y:S02]  /*8690*/  @!P1 SYNCS.PHASECHK.TRANS64 P1, [R0+URZ+0xa0], R2 ;  /* 0x0000a002000095a7 */ /* 0x000ea400080210ff */
[----:B--2---:R-:W-:Y:S05]  /*86a0*/  @!P1 BRA `(.L_x_55) ;  /* 0xfffffffc00f09947 */ /* 0x004fea000383ffff */
[----:B------:R-:W-:Y:S05]  /*86b0*/  BRA `(.L_x_143) ;  /* 0xffffffa800807947 */ /* 0x000fea000383ffff */
.L_x_56:
[----:B------:R-:W-:-:S07]  /*86c0*/  MOV R2, UR14 ;  /* 0x0000000e00027c02 */ /* 0x000fce0008000f00 */
.L_x_144:
[----:B-1----:R1:W2:Y:S02]  /*86d0*/  SYNCS.PHASECHK.TRANS64.TRYWAIT P0, [R2+URZ+0xe0], R0 ;  /* 0x0000e000020075a7 */ /* 0x0022a400080011ff */
[----:B--2---:R-:W-:Y:S05]  /*86e0*/  @!P0 NANOSLEEP.SYNCS 0x989680 ;  /* 0x009896800000895d */ /* 0x004fea0003900000 */
[----:B------:R-:W2:Y:S02]  /*86f0*/  @!P0 SYNCS.PHASECHK.TRANS64 P0, [R2+URZ+0xe0], R0 ;  /* 0x0000e000020085a7 */ /* 0x000ea400080010ff */
[----:B--2---:R-:W-:Y:S05]  /*8700*/  @!P0 BRA `(.L_x_144) ;  /* 0xfffffffc00f08947 */ /* 0x004fea000383ffff */
[----:B------:R-:W-:Y:S05]  /*8710*/  BRA `(.L_x_145) ;  /* 0xffffffa800cc7947 */ /* 0x000fea000383ffff */
.L_x_59:
[----:B------:R-:W-:Y:S07]  /*8720*/  MOV R0, UR7 ;  /* 0x0000000700007c02 */ /* 0x000fee0008000f00 */
.L_x_146:
[----:B-1----:R1:W2:Y:S02]  /*8730*/  SYNCS.PHASECHK.TRANS64.TRYWAIT P0, [R0+URZ], R2 ;  /* 0x00000002000075a7 */ /* 0x0022a400080011ff */
[----:B--2---:R-:W-:Y:S05]  /*8740*/  @!P0 NANOSLEEP.SYNCS 0x989680 ;  /* 0x009896800000895d */ /* 0x004fea0003900000 */
[----:B------:R-:W2:Y:S02]  /*8750*/  @!P0 SYNCS.PHASECHK.TRANS64 P0, [R0+URZ], R2 ;  /* 0x00000002000085a7 */ /* 0x000ea400080010ff */
[----:B--2---:R-:W-:Y:S05]  /*8760*/  @!P0 BRA `(.L_x_146) ;  /* 0xfffffffc00f08947 */ /* 0x004fea000383ffff */
[----:B------:R-:W-:Y:S05]  /*8770*/  BRA `(.L_x_58) ;  /* 0xffffffa800e87947 */ /* 0x000fea000383ffff */
.L_x_62:
[----:B------:R-:W-:-:S07]  /*8780*/  MOV R0, UR5 ;  /* 0x0000000500007c02 */ /* 0x000fce0008000f00 */
.L_x_147:
[----:B--2---:R2:W3:Y:S02]  /*8790*/  SYNCS.PHASECHK.TRANS64.TRYWAIT P0, [R0+URZ], R2 ;  /* 0x00000002000075a7 */ /* 0x0044e400080011ff */
[----:B---3--:R-:W-:Y:S05]  /*87a0*/  @!P0 NANOSLEEP.SYNCS 0x989680 ;  /* 0x009896800000895d */ /* 0x008fea0003900000 */
[----:B------:R-:W3:Y:S02]  /*87b0*/  @!P0 SYNCS.PHASECHK.TRANS64 P0, [R0+URZ], R2 ;  /* 0x00000002000085a7 */ /* 0x000ee400080010ff */
[----:B---3--:R-:W-:Y:S05]  /*87c0*/  @!P0 BRA `(.L_x_147) ;  /* 0xfffffffc00f08947 */ /* 0x008fea000383ffff */
[----:B------:R-:W-:Y:S05]  /*87d0*/  BRA `(.L_x_148) ;  /* 0xffffffac00c47947 */ /* 0x000fea000383ffff */
.L_x_63:
[----:B------:R-:W-:-:S07]  /*87e0*/  MOV R0, UR5 ;  /* 0x0000000500007c02 */ /* 0x000fce0008000f00 */
.L_x_149:
[----:B--2---:R2:W3:Y:S02]  /*87f0*/  SYNCS.PHASECHK.TRANS64.TRYWAIT P0, [R0+URZ], R3 ;  /* 0x00000003000075a7 */ /* 0x0044e400080011ff */
[----:B---3--:R-:W-:Y:S05]  /*8800*/  @!P0 NANOSLEEP.SYNCS 0x989680 ;  /* 0x009896800000895d */ /* 0x008fea0003900000 */
[----:B------:R-:W3:Y:S02]  /*8810*/  @!P0 SYNCS.PHASECHK.TRANS64 P0, [R0+URZ], R3 ;  /* 0x00000003000085a7 */ /* 0x000ee400080010ff */
[----:B---3--:R-:W-:Y:S05]  /*8820*/  @!P0 BRA `(.L_x_149) ;  /* 0xfffffffc00f08947 */ /* 0x008fea000383ffff */
[----:B------:R-:W-:Y:S05]  /*8830*/  BRA `(.L_x_150) ;  /* 0xffffffac00d07947 */ /* 0x000fea000383ffff */
.L_x_64:
[----:B------:R-:W-:-:S07]  /*8840*/  MOV R0, UR5 ;  /* 0x0000000500007c02 */ /* 0x000fce0008000f00 */
.L_x_151:
[----:B--2---:R2:W3:Y:S02]  /*8850*/  SYNCS.PHASECHK.TRANS64.TRYWAIT P0, [R0+URZ], R3 ;  /* 0x00000003000075a7 */ /* 0x0044e400080011ff */
[----:B---3--:R-:W-:Y:S05]  /*8860*/  @!P0 NANOSLEEP.SYNCS 0x989680 ;  /* 0x009896800000895d */ /* 0x008fea0003900000 */
[----:B------:R-:W3:Y:S02]  /*8870*/  @!P0 SYNCS.PHASECHK.TRANS64 P0, [R0+URZ], R3 ;  /* 0x00000003000085a7 */ /* 0x000ee400080010ff */
[----:B---3--:R-:W-:Y:S05]  /*8880*/  @!P0 BRA `(.L_x_151) ;  /* 0xfffffffc00f08947 */ /* 0x008fea000383ffff */
[----:B------:R-:W-:Y:S05]  /*8890*/  BRA `(.L_x_152) ;  /* 0xffffffac00dc7947 */ /* 0x000fea000383ffff */
.L_x_65:
[----:B--2---:R-:W-:-:S07]  /*88a0*/  MOV R0, UR6 ;  /* 0x0000000600007c02 */ /* 0x004fce0008000f00 */
.L_x_153:
[----:B--2---:R2:W3:Y:S02]  /*88b0*/  SYNCS.PHASECHK.TRANS64.TRYWAIT P0, [R0+URZ], R2 ;  /* 0x00000002000075a7 */ /* 0x0044e400080011ff */
[----:B---3--:R-:W-:Y:S05]  /*88c0*/  @!P0 NANOSLEEP.SYNCS 0x989680 ;  /* 0x009896800000895d */ /* 0x008fea0003900000 */
[----:B------:R-:W3:Y:S02]  /*88d0*/  @!P0 SYNCS.PHASECHK.TRANS64 P0, [R0+URZ], R2 ;  /* 0x00000002000085a7 */ /* 0x000ee400080010ff */
[----:B---3--:R-:W-:Y:S05]  /*88e0*/  @!P0 BRA `(.L_x_153) ;  /* 0xfffffffc00f08947 */ /* 0x008fea000383ffff */
[----:B------:R-:W-:Y:S05]  /*88f0*/  BRA `(.L_x_154) ;  /* 0xffffffac00e87947 */ /* 0x000fea000383ffff */
.L_x_70:
[----:B--2---:R2:W3:Y:S02]  /*8900*/  SYNCS.PHASECHK.TRANS64.TRYWAIT P0, [R0+URZ+0xa0], R2 ;  /* 0x0000a002000075a7 */ /* 0x0044e400080011ff */
[----:B---3--:R-:W-:Y:S05]  /*8910*/  @!P0 NANOSLEEP.SYNCS 0x989680 ;  /* 0x009896800000895d */ /* 0x008fea0003900000 */
[----:B------:R-:W3:Y:S02]  /*8920*/  @!P0 SYNCS.PHASECHK.TRANS64 P0, [R0+URZ+0xa0], R2 ;  /* 0x0000a002000085a7 */ /* 0x000ee400080010ff */
[----:B---3--:R-:W-:Y:S05]  /*8930*/  @!P0 BRA `(.L_x_70) ;  /* 0xfffffffc00f08947 */ /* 0x008fea000383ffff */
[----:B------:R-:W-:Y:S05]  /*8940*/  BRA `(.L_x_155) ;  /* 0xffffffb000f07947 */ /* 0x000fea000383ffff */
.L_x_73:
[----:B------:R-:W-:Y:S07]  /*8950*/  MOV R0, UR7 ;  /* 0x0000000700007c02 */ /* 0x000fee0008000f00 */
.L_x_156:
[----:B--2---:R2:W3:Y:S02]  /*8960*/  SYNCS.PHASECHK.TRANS64.TRYWAIT P0, [R0+URZ+0x98], R2 ;  /* 0x00009802000075a7 */ /* 0x0044e400080011ff */
[----:B---3--:R-:W-:Y:S05]  /*8970*/  @!P0 NANOSLEEP.SYNCS 0x989680 ;  /* 0x009896800000895d */ /* 0x008fea0003900000 */
[----:B------:R-:W3:Y:S02]  /*8980*/  @!P0 SYNCS.PHASECHK.TRANS64 P0, [R0+URZ+0x98], R2 ;  /* 0x00009802000085a7 */ /* 0x000ee400080010ff */
[----:B---3--:R-:W-:Y:S05]  /*8990*/  @!P0 BRA `(.L_x_156) ;  /* 0xfffffffc00f08947 */ /* 0x008fea000383ffff */
[----:B------:R-:W-:Y:S05]  /*89a0*/  BRA `(.L_x_72) ;  /* 0xffffffb400d07947 */ /* 0x000fea000383ffff */
.L_x_76:
[----:B------:R-:W-:Y:S07]  /*89b0*/  MOV R0, UR7 ;  /* 0x0000000700007c02 */ /* 0x000fee0008000f00 */
.L_x_157:
[----:B-1----:R1:W2:Y:S02]  /*89c0*/  SYNCS.PHASECHK.TRANS64.TRYWAIT P0, [R0+URZ+0x78], R14 ;  /* 0x0000780e000075a7 */ /* 0x0022a400080011ff */
[----:B--2---:R-:W-:Y:S05]  /*89d0*/  @!P0 NANOSLEEP.SYNCS 0x989680 ;  /* 0x009896800000895d */ /* 0x004fea0003900000 */
[----:B------:R-:W2:Y:S02]  /*89e0*/  @!P0 SYNCS.PHASECHK.TRANS64 P0, [R0+URZ+0x78], R14 ;  /* 0x0000780e000085a7 */ /* 0x000ea400080010ff */
[----:B--2---:R-:W-:Y:S05]  /*89f0*/  @!P0 BRA `(.L_x_157) ;  /* 0xfffffffc00f08947 */ /* 0x004fea000383ffff */
[----:B------:R-:W-:Y:S05]  /*8a00*/  BRA `(.L_x_158) ;  /* 0xffffffb800487947 */ /* 0x000fea000383ffff */
.L_x_77:
[----:B------:R-:W-:Y:S07]  /*8a10*/  MOV R0, UR7 ;  /* 0x0000000700007c02 */ /* 0x000fee0008000f00 */
.L_x_159:
[----:B-1----:R1:W2:Y:S02]  /*8a20*/  SYNCS.PHASECHK.TRANS64.TRYWAIT P0, [R0+URZ+0x80], R14 ;  /* 0x0000800e000075a7 */ /* 0x0022a400080011ff */
[----:B--2---:R-:W-:Y:S05]  /*8a30*/  @!P0 NANOSLEEP.SYNCS 0x989680 ;  /* 0x009896800000895d */ /* 0x004fea0003900000 */
[----:B------:R-:W2:Y:S02]  /*8a40*/  @!P0 SYNCS.PHASECHK.TRANS64 P0, [R0+URZ+0x80], R14 ;  /* 0x0000800e000085a7 */ /* 0x000ea400080010ff */
[----:B--2---:R-:W-:Y:S05]  /*8a50*/  @!P0 BRA `(.L_x_159) ;  /* 0xfffffffc00f08947 */ /* 0x004fea000383ffff */
[----:B------:R-:W-:Y:S05]  /*8a60*/  BRA `(.L_x_160) ;  /* 0xffffffb800847947 */ /* 0x000fea000383ffff */
.L_x_78:
[----:B------:R-:W-:Y:S07]  /*8a70*/  MOV R0, UR7 ;  /* 0x0000000700007c02 */ /* 0x000fee0008000f00 */
.L_x_161:
[----:B-1----:R1:W2:Y:S02]  /*8a80*/  SYNCS.PHASECHK.TRANS64.TRYWAIT P0, [R0+URZ+0x88], R14 ;  /* 0x0000880e000075a7 */ /* 0x0022a400080011ff */
[----:B--2---:R-:W-:Y:S05]  /*8a90*/  @!P0 NANOSLEEP.SYNCS 0x989680 ;  /* 0x009896800000895d */ /* 0x004fea0003900000 */
[----:B------:R-:W2:Y:S02]  /*8aa0*/  @!P0 SYNCS.PHASECHK.TRANS64 P0, [R0+URZ+0x88], R14 ;  /* 0x0000880e000085a7 */ /* 0x000ea400080010ff */
[----:B--2---:R-:W-:Y:S05]  /*8ab0*/  @!P0 BRA `(.L_x_161) ;  /* 0xfffffffc00f08947 */ /* 0x004fea000383ffff */
[----:B------:R-:W-:Y:S05]  /*8ac0*/  BRA `(.L_x_162) ;  /* 0xffffffbc00087947 */ /* 0x000fea000383ffff */
.L_x_80:
[----:B------:R-:W-:-:S07]  /*8ad0*/  MOV R0, UR7 ;  /* 0x0000000700007c02 */ /* 0x000fce0008000f00 */
.L_x_163:
[----:B-1----:R1:W3:Y:S02]  /*8ae0*/  SYNCS.PHASECHK.TRANS64.TRYWAIT P0, [R0+URZ+0x78], R2 ;  /* 0x00007802000075a7 */ /* 0x0022e400080011ff */
[----:B---3--:R-:W-:Y:S05]  /*8af0*/  @!P0 NANOSLEEP.SYNCS 0x989680 ;  /* 0x009896800000895d */ /* 0x008fea0003900000 */
[----:B------:R-:W3:Y:S02]  /*8b00*/  @!P0 SYNCS.PHASECHK.TRANS64 P0, [R0+URZ+0x78], R2 ;  /* 0x00007802000085a7 */ /* 0x000ee400080010ff */
[----:B---3--:R-:W-:Y:S05]  /*8b10*/  @!P0 BRA `(.L_x_163) ;  /* 0xfffffffc00f08947 */ /* 0x008fea000383ffff */
[----:B------:R-:W-:Y:S05]  /*8b20*/  BRA `(.L_x_164) ;  /* 0xffffffbc00787947 */ /* 0x000fea000383ffff */
.L_x_81:
[----:B-1----:R-:W-:-:S07]  /*8b30*/  MOV R0, UR7 ;  /* 0x0000000700007c02 */ /* 0x002fce0008000f00 */
.L_x_165:
[----:B-1----:R1:W3:Y:S02]  /*8b40*/  SYNCS.PHASECHK.TRANS64.TRYWAIT P0, [R0+URZ+0x80], R2 ;  /* 0x00008002000075a7 */ /* 0x0022e400080011ff */
[----:B---3--:R-:W-:Y:S05]  /*8b50*/  @!P0 NANOSLEEP.SYNCS 0x989680 ;  /* 0x009896800000895d */ /* 0x008fea0003900000 */
[----:B------:R-:W3:Y:S02]  /*8b60*/  @!P0 SYNCS.PHASECHK.TRANS64 P0, [R0+URZ+0x80], R2 ;  /* 0x00008002000085a7 */ /* 0x000ee400080010ff */
[----:B---3--:R-:W-:Y:S05]  /*8b70*/  @!P0 BRA `(.L_x_165) ;  /* 0xfffffffc00f08947 */ /* 0x008fea000383ffff */
[----:B------:R-:W-:Y:S05]  /*8b80*/  BRA `(.L_x_166) ;  /* 0xffffffbc00687947 */ /* 0x000fea000383ffff */
.L_x_83:
[----:B--2---:R2:W4:Y:S02]  /*8b90*/  SYNCS.PHASECHK.TRANS64.TRYWAIT P0, [R0+URZ+0xa0], R2 ;  /* 0x0000a002000075a7 */ /* 0x00452400080011ff */
[----:B----4-:R-:W-:Y:S05]  /*8ba0*/  @!P0 NANOSLEEP.SYNCS 0x989680 ;  /* 0x009896800000895d */ /* 0x010fea0003900000 */
[----:B------:R-:W4:Y:S02]  /*8bb0*/  @!P0 SYNCS.PHASECHK.TRANS64 P0, [R0+URZ+0xa0], R2 ;  /* 0x0000a002000085a7 */ /* 0x000f2400080010ff */
[----:B----4-:R-:W-:Y:S05]  /*8bc0*/  @!P0 BRA `(.L_x_83) ;  /* 0xfffffffc00f08947 */ /* 0x010fea000383ffff */
[----:B------:R-:W-:Y:S05]  /*8bd0*/  BRA `(.L_x_167) ;  /* 0xffffffc0003c7947 */ /* 0x000fea000383ffff */
.L_x_94:
[----:B-1----:R-:W-:Y:S04]  /*8be0*/  MOV R0, UR48 ;  /* 0x0000003000007c02 */ /* 0x002fe80008000f00 */
[----:B------:R1:W3:Y:S03]  /*8bf0*/  SYNCS.PHASECHK.TRANS64.TRYWAIT P1, [R0+URZ+0x60], R3 ;  /* 0x00006003000075a7 */ /* 0x0002e600080211ff */
[----:B---3--:R-:W-:Y:S05]  /*8c00*/  @!P1 NANOSLEEP.SYNCS 0x989680 ;  /* 0x009896800000995d */ /* 0x008fea0003900000 */
[----:B------:R-:W3:Y:S02]  /*8c10*/  @!P1 SYNCS.PHASECHK.TRANS64 P1, [R0+URZ+0x60], R3 ;  /* 0x00006003000095a7 */ /* 0x000ee400080210ff */
[----:B---3--:R-:W-:Y:S05]  /*8c20*/  @!P1 BRA `(.L_x_94) ;  /* 0xfffffffc00ec9947 */ /* 0x008fea000383ffff */
[----:B------:R-:W-:Y:S05]  /*8c30*/  BRA `(.L_x_93) ;  /* 0xffffffcc00707947 */ /* 0x000fea000383ffff */
.L_x_96:
[----:B-1----:R1:W2:Y:S02]  /*8c40*/  SYNCS.PHASECHK.TRANS64.TRYWAIT P0, [R64+URZ+0xc0], R2 ;  /* 0x0000c002400075a7 */ /* 0x0022a400080011ff */
[----:B--2---:R-:W-:Y:S05]  /*8c50*/  @!P0 NANOSLEEP.SYNCS 0x989680 ;  /* 0x009896800000895d */ /* 0x004fea0003900000 */
[----:B------:R-:W2:Y:S02]  /*8c60*/  @!P0 SYNCS.PHASECHK.TRANS64 P0, [R64+URZ+0xc0], R2 ;  /* 0x0000c002400085a7 */ /* 0x000ea400080010ff */
[----:B--2---:R-:W-:Y:S05]  /*8c70*/  @!P0 BRA `(.L_x_96) ;  /* 0xfffffffc00f08947 */ /* 0x004fea000383ffff */
[----:B------:R-:W-:Y:S05]  /*8c80*/  BRA `(.L_x_95) ;  /* 0xffffffcc009c7947 */ /* 0x000fea000383ffff */
.L_x_105:
[----:B--2---:R2:W3:Y:S02]  /*8c90*/  SYNCS.PHASECHK.TRANS64.TRYWAIT P0, [R2+URZ+0x60], R0 ;  /* 0x00006000020075a7 */ /* 0x0044e400080011ff */
[----:B---3--:R-:W-:Y:S05]  /*8ca0*/  @!P0 NANOSLEEP.SYNCS 0x989680 ;  /* 0x009896800000895d */ /* 0x008fea0003900000 */
[----:B------:R-:W3:Y:S02]  /*8cb0*/  @!P0 SYNCS.PHASECHK.TRANS64 P0, [R2+URZ+0x60], R0 ;  /* 0x00006000020085a7 */ /* 0x000ee400080010ff */
[----:B---3--:R-:W-:Y:S05]  /*8cc0*/  @!P0 BRA `(.L_x_105) ;  /* 0xfffffffc00f08947 */ /* 0x008fea000383ffff */
[----:B------:R-:W-:Y:S05]  /*8cd0*/  BRA `(.L_x_104) ;  /* 0xffffffd800847947 */ /* 0x000fea000383ffff */
.L_x_114:
[----:B--2---:R2:W3:Y:S02]  /*8ce0*/  SYNCS.PHASECHK.TRANS64.TRYWAIT P0, [R4+URZ+0x60], R0 ;  /* 0x00006000040075a7 */ /* 0x0044e400080011ff */
[----:B---3--:R-:W-:Y:S05]  /*8cf0*/  @!P0 NANOSLEEP.SYNCS 0x989680 ;  /* 0x009896800000895d */ /* 0x008fea0003900000 */
[----:B------:R-:W3:Y:S02]  /*8d00*/  @!P0 SYNCS.PHASECHK.TRANS64 P0, [R4+URZ+0x60], R0 ;  /* 0x00006000040085a7 */ /* 0x000ee400080010ff */
[----:B---3--:R-:W-:Y:S05]  /*8d10*/  @!P0 BRA `(.L_x_114) ;  /* 0xfffffffc00f08947 */ /* 0x008fea000383ffff */
[----:B------:R-:W-:Y:S05]  /*8d20*/  BRA `(.L_x_113) ;  /* 0xffffffe400907947 */ /* 0x000fea000383ffff */
        .weak           $__internal_0_$__cuda_sm10x_tcgen05_guardrail_trap_col_being_dealloced_not_returned_by_alloc
        .type           $__internal_0_$__cuda_sm10x_tcgen05_guardrail_trap_col_being_dealloced_not_returned_by_alloc,@function
        .size           $__internal_0_$__cuda_sm10x_tcgen05_guardrail_trap_col_being_dealloced_not_returned_by_alloc,($__internal_1_$__cuda_sm10x_tcgen05_guardrail_trap_phase_invalid_during_alloc - $__internal_0_$__cuda_sm10x_tcgen05_guardrail_trap_col_being_dealloced_not_returned_by_alloc)
$__internal_0_$__cuda_sm10x_tcgen05_guardrail_trap_col_being_dealloced_not_returned_by_alloc:
[----:B------:R-:W-:Y:S05]  /*8d30*/  BPT.TRAP 0x1 ;  /* 0x000000040000795c */ /* 0x000fea0000300000 */
[----:B------:R-:W-:-:S04]  /*8d40*/  HFMA2 R3, -RZ, RZ, 0, 0 ;  /* 0x00000000ff037431 */ /* 0x000fc800000001ff */
[----:B------:R-:W-:Y:S05]  /*8d50*/  RET.REL.NODEC R2 `(_ZN7cutlass13device_kernelINS_4gemm6kernel13GemmUniversalIN4cute5tupleIJiiiiEEENS1_10collective13CollectiveMmaINS1_35MainloopSm100TmaUmmaWarpSpecializedILi6ELi2ELi4ENS5_IJNS4_1CILi1EEESB_SB_EEEEENS5_IJNSA_ILi64EEENSA_ILi192EEESE_EEENS_6half_tENS5_IJlSB_lEEESH_SI_NS4_8TiledMMAINS4_8MMA_AtomIJNS4_20SM100_MMA_F16BF16_SSISH_SH_fLi64ELi192ELNS4_4UMMA5MajorE0ELSN_0ELNSM_7ScaleInE0ELSO_0EEEEEENS4_6LayoutISC_NS5_IJNSA_ILi0EEESS_SS_EEEEENS5_IJNS4_10UnderscoreESV_SV_EEEEENS4_13SM90_TMA_LOADENS4_14ComposedLayoutINS4_7SwizzleILi3ELi4ELi3EEENS4_18smem_ptr_flag_bitsILi16EEENSR_INS5_IJNSA_ILi8EEESE_EEENS5_IJSE_SB_EEEEEEEvNS4_8identityESY_S18_vS19_EENS_8epilogue10collective18CollectiveEpilogueINS1B_23Sm100TmaWarpSpecializedILi3ELi2ELi32ELb1ELb0EEEJSG_NS5_IJNSR_ISE_SB_EES1G_EEESH_SI_SH_SI_NS1B_6fusion15FusionCallbacksIS1F_NS1I_17LinearCombinationISH_fSH_fLNS_15FloatRoundStyleE2EEESG_S1H_JEEENS4_5SM1004TMEM4LOAD26SM100_TMEM_LOAD_16dp256b8xESY_S18_NS4_17SM75_U32x4_LDSM_NENS4_14SM90_TMA_STOREES18_NS4_17SM90_U32x4_STSM_NENS4_39AutoVectorizingCopyWithAssumedAlignmentILi128EEEEEEvvEEEEvNT_6ParamsE) ;  /* 0xffffff7002a87950 */ /* 0x000fea0003c3ffff */
        .weak           $__internal_1_$__cuda_sm10x_tcgen05_guardrail_trap_phase_invalid_during_alloc
        .type           $__internal_1_$__cuda_sm10x_tcgen05_guardrail_trap_phase_invalid_during_alloc,@function
        .size           $__internal_1_$__cuda_sm10x_tcgen05_guardrail_trap_phase_invalid_during_alloc,($__internal_2_$__cuda_sm10x_tcgen05_guardrail_trap_unallocated_columns_being_dealloced - $__internal_1_$__cuda_sm10x_tcgen05_guardrail_trap_phase_invalid_during_alloc)
$__internal_1_$__cuda_sm10x_tcgen05_guardrail_trap_phase_invalid_during_alloc:
[----:B------:R-:W-:Y:S05]  /*8d60*/  BPT.TRAP 0x1 ;  /* 0x000000040000795c */ /* 0x000fea0000300000 */
[----:B------:R-:W-:-:S04]  /*8d70*/  MOV R3, 0x0 ;  /* 0x0000000000037802 */ /* 0x000fc80000000f00 */
[----:B------:R-:W-:Y:S05]  /*8d80*/  RET.REL.NODEC R2 `(_ZN7cutlass13device_kernelINS_4gemm6kernel13GemmUniversalIN4cute5tupleIJiiiiEEENS1_10collective13CollectiveMmaINS1_35MainloopSm100TmaUmmaWarpSpecializedILi6ELi2ELi4ENS5_IJNS4_1CILi1EEESB_SB_EEEEENS5_IJNSA_ILi64EEENSA_ILi192EEESE_EEENS_6half_tENS5_IJlSB_lEEESH_SI_NS4_8TiledMMAINS4_8MMA_AtomIJNS4_20SM100_MMA_F16BF16_SSISH_SH_fLi64ELi192ELNS4_4UMMA5MajorE0ELSN_0ELNSM_7ScaleInE0ELSO_0EEEEEENS4_6LayoutISC_NS5_IJNSA_ILi0EEESS_SS_EEEEENS5_IJNS4_10UnderscoreESV_SV_EEEEENS4_13SM90_TMA_LOADENS4_14ComposedLayoutINS4_7SwizzleILi3ELi4ELi3EEENS4_18smem_ptr_flag_bitsILi16EEENSR_INS5_IJNSA_ILi8EEESE_EEENS5_IJSE_SB_EEEEEEEvNS4_8identityESY_S18_vS19_EENS_8epilogue10collective18CollectiveEpilogueINS1B_23Sm100TmaWarpSpecializedILi3ELi2ELi32ELb1ELb0EEEJSG_NS5_IJNSR_ISE_SB_EES1G_EEESH_SI_SH_SI_NS1B_6fusion15FusionCallbacksIS1F_NS1I_17LinearCombinationISH_fSH_fLNS_15FloatRoundStyleE2EEESG_S1H_JEEENS4_5SM1004TMEM4LOAD26SM100_TMEM_LOAD_16dp256b8xESY_S18_NS4_17SM75_U32x4_LDSM_NENS4_14SM90_TMA_STOREES18_NS4_17SM90_U32x4_STSM_NENS4_39AutoVectorizingCopyWithAssumedAlignmentILi128EEEEEEvvEEEEvNT_6ParamsE) ;  /* 0xffffff70029c7950 */ /* 0x000fea0003c3ffff */
        .weak           $__internal_2_$__cuda_sm10x_tcgen05_guardrail_trap_unallocated_columns_being_dealloced
        .type           $__internal_2_$__cuda_sm10x_tcgen05_guardrail_trap_unallocated_columns_being_dealloced,@function
        .size           $__internal_2_$__cuda_sm10x_tcgen05_guardrail_trap_unallocated_columns_being_dealloced,(.L_x_169 - $__internal_2_$__cuda_sm10x_tcgen05_guardrail_trap_unallocated_columns_being_dealloced)
$__internal_2_$__cuda_sm10x_tcgen05_guardrail_trap_unallocated_columns_being_dealloced:
[----:B------:R-:W-:Y:S05]  /*8d90*/  BPT.TRAP 0x1 ;  /* 0x000000040000795c */ /* 0x000fea0000300000 */
[----:B------:R-:W-:-:S04]  /*8da0*/  HFMA2 R3, -RZ, RZ, 0, 0 ;  /* 0x00000000ff037431 */ /* 0x000fc800000001ff */
[----:B------:R-:W-:Y:S05]  /*8db0*/  RET.REL.NODEC R2 `(_ZN7cutlass13device_kernelINS_4gemm6kernel13GemmUniversalIN4cute5tupleIJiiiiEEENS1_10collective13CollectiveMmaINS1_35MainloopSm100TmaUmmaWarpSpecializedILi6ELi2ELi4ENS5_IJNS4_1CILi1EEESB_SB_EEEEENS5_IJNSA_ILi64EEENSA_ILi192EEESE_EEENS_6half_tENS5_IJlSB_lEEESH_SI_NS4_8TiledMMAINS4_8MMA_AtomIJNS4_20SM100_MMA_F16BF16_SSISH_SH_fLi64ELi192ELNS4_4UMMA5MajorE0ELSN_0ELNSM_7ScaleInE0ELSO_0EEEEEENS4_6LayoutISC_NS5_IJNSA_ILi0EEESS_SS_EEEEENS5_IJNS4_10UnderscoreESV_SV_EEEEENS4_13SM90_TMA_LOADENS4_14ComposedLayoutINS4_7SwizzleILi3ELi4ELi3EEENS4_18smem_ptr_flag_bitsILi16EEENSR_INS5_IJNSA_ILi8EEESE_EEENS5_IJSE_SB_EEEEEEEvNS4_8identityESY_S18_vS19_EENS_8epilogue10collective18CollectiveEpilogueINS1B_23Sm100TmaWarpSpecializedILi3ELi2ELi32ELb1ELb0EEEJSG_NS5_IJNSR_ISE_SB_EES1G_EEESH_SI_SH_SI_NS1B_6fusion15FusionCallbacksIS1F_NS1I_17LinearCombinationISH_fSH_fLNS_15FloatRoundStyleE2EEESG_S1H_JEEENS4_5SM1004TMEM4LOAD26SM100_TMEM_LOAD_16dp256b8xESY_S18_NS4_17SM75_U32x4_LDSM_NENS4_14SM90_TMA_STOREES18_NS4_17SM90_U32x4_STSM_NENS4_39AutoVectorizingCopyWithAssumedAlignmentILi128EEEEEEvvEEEEvNT_6ParamsE) ;  /* 0xffffff7002907950 */ /* 0x000fea0003c3ffff */
.L_x_168:
[----:B------:R-:W-:-:S00]  /*8dc0*/  BRA `(.L_x_168) ;  /* 0xfffffffc00fc7947 */ /* 0x000fc0000383ffff */
[----:B------:R-:W-:-:S00]  /*8dd0*/  NOP ;  /* 0x0000000000007918 */ /* 0x000fc00000000000 */
        /* <DEDUP_REMOVED lines=10> */
.L_x_169:


//--------------------- .nv.global.init           --------------------------
	.section	.nv.global.init,"aw",@progbits
.nv.global.init:
	.type		$str$27,@object
	.size		$str$27,($str$28 - $str$27)
$str$27:
        /*0000*/ 	.byte	0x28, 0x61, 0x64, 0x64, 0x72, 0x65, 0x73, 0x73, 0x20, 0x26, 0x20, 0x6d, 0x61, 0x73, 0x6b, 0x29
        /*0010*/ 	.byte	0x20, 0x3d, 0x3d, 0x20, 0x30, 0x00
	.type		$str$28,@object
	.size		$str$28,($str$26 - $str$28)
$str$28:
        /*0016*/ 	.byte	0x2f, 0x74, 0x6d, 0x70, 0x2f, 0x63, 0x75, 0x74, 0x6c, 0x61, 0x73, 0x73, 0x5f, 0x73, 0x77, 0x65
        /*0026*/ 	.byte	0x65, 0x70, 0x5f, 0x73, 0x72, 0x63, 0x2f, 0x69, 0x6e, 0x63, 0x6c, 0x75, 0x64, 0x65, 0x2f, 0x63
        /*0036*/ 	.byte	0x75, 0x74, 0x65, 0x2f, 0x70, 0x6f, 0x69, 0x6e, 0x74, 0x65, 0x72, 0x5f, 0x66, 0x6c, 0x61, 0x67
        /*0046*/ 	.byte	0x67, 0x65, 0x64, 0x2e, 0x68, 0x70, 0x70, 0x00
	.type		$str$26,@object
	.size		$str$26,($str$25 - $str$26)
$str$26:
        /*004e*/ 	.byte	0x2f, 0x74, 0x6d, 0x70, 0x2f, 0x63, 0x75, 0x74, 0x6c, 0x61, 0x73, 0x73, 0x5f, 0x73, 0x77, 0x65
        /*005e*/ 	.byte	0x65, 0x70, 0x5f, 0x73, 0x72, 0x63, 0x2f, 0x69, 0x6e, 0x63, 0x6c, 0x75, 0x64, 0x65, 0x2f, 0x63
        /*006e*/ 	.byte	0x75, 0x74, 0x65, 0x2f, 0x61, 0x74, 0x6f, 0x6d, 0x2f, 0x63, 0x6f, 0x70, 0x79, 0x5f, 0x74, 0x72
        /*007e*/ 	.byte	0x61, 0x69, 0x74, 0x73, 0x5f, 0x73, 0x6d, 0x31, 0x30, 0x30, 0x2e, 0x68, 0x70, 0x70, 0x00
	.type		$str$25,@object
	.size		$str$25,(__unnamed_1 - $str$25)
$str$25:
        /*008d*/ 	.byte	0x28, 0x28, 0x75, 0x69, 0x6e, 0x74, 0x33, 0x32, 0x5f, 0x74, 0x28, 0x74, 0x68, 0x72, 0x65, 0x61
        /*009d*/ 	.byte	0x64, 0x49, 0x64, 0x78, 0x2e, 0x78, 0x29, 0x20, 0x2f, 0x20, 0x33, 0x32, 0x29, 0x20, 0x25, 0x20
        /*00ad*/ 	.byte	0x34, 0x29, 0x20, 0x3d, 0x3d, 0x20, 0x28, 0x28, 0x28, 0x74, 0x6d, 0x65, 0x6d, 0x5f, 0x61, 0x64
        /*00bd*/ 	.byte	0x64, 0x72, 0x20, 0x3e, 0x3e, 0x20, 0x31, 0x36, 0x29, 0x20, 0x2f, 0x20, 0x33, 0x32, 0x29, 0x20
        /*00cd*/ 	.byte	0x25, 0x20, 0x34, 0x29, 0x00
	.type		__unnamed_1,@object
	.size		__unnamed_1,(__unnamed_2 - __unnamed_1)
__unnamed_1:
        /*00d2*/ 	.byte	0x61, 0x75, 0x74, 0x6f, 0x20, 0x63, 0x75, 0x74, 0x65, 0x3a, 0x3a, 0x61, 0x73, 0x5f, 0x70, 0x6f
        /* <DEDUP_REMOVED lines=24> */
        /*0262*/ 	.byte	0x3e, 0x3e, 0x3e, 0x5d, 0x00
	.type		__unnamed_2,@object
	.size		__unnamed_2,(.L_2 - __unnamed_2)
__unnamed_2:
        /* <DEDUP_REMOVED lines=46> */
        /*0547*/ 	.byte	0x75, 0x74, 0x65, 0x3a, 0x3a, 0x43, 0x3c, 0x30, 0x3e, 0x3e, 0x3e, 0x3e, 0x5d, 0x00
.L_2:


//--------------------- .nv.shared._ZN7cutlass13device_kernelINS_4gemm6kernel13GemmUniversalIN4cute5tupleIJiiiiEEENS1_10collective13CollectiveMmaINS1_35MainloopSm100TmaUmmaWarpSpecializedILi6ELi2ELi4ENS5_IJNS4_1CILi1EEESB_SB_EEEEENS5_IJNSA_ILi64EEENSA_ILi192EEESE_EEENS_6half_tENS5_IJlSB_lEEESH_SI_NS4_8TiledMMAINS4_8MMA_AtomIJNS4_20SM100_MMA_F16BF16_SSISH_SH_fLi64ELi192ELNS4_4UMMA5MajorE0ELSN_0ELNSM_7ScaleInE0ELSO_0EEEEEENS4_6LayoutISC_NS5_IJNSA_ILi0EEESS_SS_EEEEENS5_IJNS4_10UnderscoreESV_SV_EEEEENS4_13SM90_TMA_LOADENS4_14ComposedLayoutINS4_7SwizzleILi3ELi4ELi3EEENS4_18smem_ptr_flag_bitsILi16EEENSR_INS5_IJNSA_ILi8EEESE_EEENS5_IJSE_SB_EEEEEEEvNS4_8identityESY_S18_vS19_EENS_8epilogue10collective18CollectiveEpilogueINS1B_23Sm100TmaWarpSpecializedILi3ELi2ELi32ELb1ELb0EEEJSG_NS5_IJNSR_ISE_SB_EES1G_EEESH_SI_SH_SI_NS1B_6fusion15FusionCallbacksIS1F_NS1I_17LinearCombinationISH_fSH_fLNS_15FloatRoundStyleE2EEESG_S1H_JEEENS4_5SM1004TMEM4LOAD26SM100_TMEM_LOAD_16dp256b8xESY_S18_NS4_17SM75_U32x4_LDSM_NENS4_14SM90_TMA_STOREES18_NS4_17SM90_U32x4_STSM_NENS4_39AutoVectorizingCopyWithAssumedAlignmentILi128EEEEEEvvEEEEvNT_6ParamsE --------------------------
	.section	.nv.shared._ZN7cutlass13device_kernelINS_4gemm6kernel13GemmUniversalIN4cute5tupleIJiiiiEEENS1_10collective13CollectiveMmaINS1_35MainloopSm100TmaUmmaWarpSpecializedILi6ELi2ELi4ENS5_IJNS4_1CILi1EEESB_SB_EEEEENS5_IJNSA_ILi64EEENSA_ILi192EEESE_EEENS_6half_tENS5_IJlSB_lEEESH_SI_NS4_8TiledMMAINS4_8MMA_AtomIJNS4_20SM100_MMA_F16BF16_SSISH_SH_fLi64ELi192ELNS4_4UMMA5MajorE0ELSN_0ELNSM_7ScaleInE0ELSO_0EEEEEENS4_6LayoutISC_NS5_IJNSA_ILi0EEESS_SS_EEEEENS5_IJNS4_10UnderscoreESV_SV_EEEEENS4_13SM90_TMA_LOADENS4_14ComposedLayoutINS4_7SwizzleILi3ELi4ELi3EEENS4_18smem_ptr_flag_bitsILi16EEENSR_INS5_IJNSA_ILi8EEESE_EEENS5_IJSE_SB_EEEEEEEvNS4_8identityESY_S18_vS19_EENS_8epilogue10collective18CollectiveEpilogueINS1B_23Sm100TmaWarpSpecializedILi3ELi2ELi32ELb1ELb0EEEJSG_NS5_IJNSR_ISE_SB_EES1G_EEESH_SI_SH_SI_NS1B_6fusion15FusionCallbacksIS1F_NS1I_17LinearCombinationISH_fSH_fLNS_15FloatRoundStyleE2EEESG_S1H_JEEENS4_5SM1004TMEM4LOAD26SM100_TMEM_LOAD_16dp256b8xESY_S18_NS4_17SM75_U32x4_LDSM_NENS4_14SM90_TMA_STOREES18_NS4_17SM90_U32x4_STSM_NENS4_39AutoVectorizingCopyWithAssumedAlignmentILi128EEEEEEvvEEEEvNT_6ParamsE,"aw",@nobits
	.sectionflags	@""
	.align	16
	.zero		1024


//--------------------- .nv.shared.reserved.0     --------------------------
	.section	.nv.shared.reserved.0,"aw",@nobits
	.weak		__nv_reservedSMEM_offset_0_alias
	.size		__nv_reservedSMEM_offset_0_alias, 0, 64
	.other		__nv_reservedSMEM_offset_0_alias,@"STO_CUDA_RESERVED_SHARED STV_DEFAULT"
__nv_reservedSMEM_offset_0_alias:
	.zero		0
.nv.shared.reserved.0:
	.zero		64
	.weak		__nv_reservedSMEM_tcgen05_partition
	.type		__nv_reservedSMEM_tcgen05_partition,@object
	.size		__nv_reservedSMEM_tcgen05_partition,(.L_0 - __nv_reservedSMEM_tcgen05_partition)
__nv_reservedSMEM_tcgen05_partition:
	.zero		32
.L_0:


//--------------------- .nv.global                --------------------------
	.section	.nv.global,"aw",@nobits
.nv.global:
	.type		_ZN39_INTERNAL_74bd1104_4_k_cu_2b3b09df_57684cute1_E,@object
	.size		_ZN39_INTERNAL_74bd1104_4_k_cu_2b3b09df_57684cute1_E,(_ZN39_INTERNAL_74bd1104_4_k_cu_2b3b09df_57684cuda3std3__45__cpo6cbeginE - _ZN39_INTERNAL_74bd1104_4_k_cu_2b3b09df_57684cute1_E)
_ZN39_INTERNAL_74bd1104_4_k_cu_2b3b09df_57684cute1_E:
	.zero		1
	.type		_ZN39_INTERNAL_74bd1104_4_k_cu_2b3b09df_57684cuda3std3__45__cpo6cbeginE,@object
	.size		_ZN39_INTERNAL_74bd1104_4_k_cu_2b3b09df_57684cuda3std3__45__cpo6cbeginE,(_ZN39_INTERNAL_74bd1104_4_k_cu_2b3b09df_57684cuda3std3__48in_placeE - _ZN39_INTERNAL_74bd1104_4_k_cu_2b3b09df_57684cuda3std3__45__cpo6cbeginE)
_ZN39_INTERNAL_74bd1104_4_k_cu_2b3b09df_57684cuda3std3__45__cpo6cbeginE:
	.zero		1
	.type		_ZN39_INTERNAL_74bd1104_4_k_cu_2b3b09df_57684cuda3std3__48in_placeE,@object
	.size		_ZN39_INTERNAL_74bd1104_4_k_cu_2b3b09df_57684cuda3std3__48in_placeE,(_ZN39_INTERNAL_74bd1104_4_k_cu_2b3b09df_57684cuda3std6ranges3__45__cpo9iter_moveE - _ZN39_INTERNAL_74bd1104_4_k_cu_2b3b09df_57684cuda3std3__48in_placeE)
_ZN39_INTERNAL_74bd1104_4_k_cu_2b3b09df_57684cuda3std3__48in_placeE:
	.zero		1
	.type		_ZN39_INTERNAL_74bd1104_4_k_cu_2b3b09df_57684cuda3std6ranges3__45__cpo9iter_moveE,@object
	.size		_ZN39_INTERNAL_74bd1104_4_k_cu_2b3b09df_57684cuda3std6ranges3__45__cpo9iter_moveE,(_ZN39_INTERNAL_74bd1104_4_k_cu_2b3b09df_57684cuda3std3__45__cpo5beginE - _ZN39_INTERNAL_74bd1104_4_k_cu_2b3b09df_57684cuda3std6ranges3__45__cpo9iter_moveE)
_ZN39_INTERNAL_74bd1104_4_k_cu_2b3b09df_57684cuda3std6ranges3__45__cpo9iter_moveE:
	.zero		1
	.type		_ZN39_INTERNAL_74bd1104_4_k_cu_2b3b09df_57684cuda3std3__45__cpo5beginE,@object
	.size		_ZN39_INTERNAL_74bd1104_4_k_cu_2b3b09df_57684cuda3std3__45__cpo5beginE,(_ZN39_INTERNAL_74bd1104_4_k_cu_2b3b09df_57684cuda3std3__441_GLOBAL__N__74bd1104_4_k_cu_2b3b09df_57686ignoreE - _ZN39_INTERNAL_74bd1104_4_k_cu_2b3b09df_57684cuda3std3__45__cpo5beginE)
_ZN39_INTERNAL_74bd1104_4_k_cu_2b3b09df_57684cuda3std3__45__cpo5beginE:
	.zero		1
	.type		_ZN39_INTERNAL_74bd1104_4_k_cu_2b3b09df_57684cuda3std3__441_GLOBAL__N__74bd1104_4_k_cu_2b3b09df_57686ignoreE,@object
	.size		_ZN39_INTERNAL_74bd1104_4_k_cu_2b3b09df_57684cuda3std3__441_GLOBAL__N__74bd1104_4_k_cu_2b3b09df_57686ignoreE,(_ZN39_INTERNAL_74bd1104_4_k_cu_2b3b09df_57684cute7productE - _ZN39_INTERNAL_74bd1104_4_k_cu_2b3b09df_57684cuda3std3__441_GLOBAL__N__74bd1104_4_k_cu_2b3b09df_57686ignoreE)
_ZN39_INTERNAL_74bd1104_4_k_cu_2b3b09df_57684cuda3std3__441_GLOBAL__N__74bd1104_4_k_cu_2b3b09df_57686ignoreE:
	.zero		1
	.type		_ZN39_INTERNAL_74bd1104_4_k_cu_2b3b09df_57684cute7productE,@object
	.size		_ZN39_INTERNAL_74bd1104_4_k_cu_2b3b09df_57684cute7productE,(_ZN39_INTERNAL_74bd1104_4_k_cu_2b3b09df_57684cuda3std3__45__cpo3endE - _ZN39_INTERNAL_74bd1104_4_k_cu_2b3b09df_57684cute7productE)
_ZN39_INTERNAL_74bd1104_4_k_cu_2b3b09df_57684cute7productE:
	.zero		1
	.type		_ZN39_INTERNAL_74bd1104_4_k_cu_2b3b09df_57684cuda3std3__45__cpo3endE,@object
	.size		_ZN39_INTERNAL_74bd1104_4_k_cu_2b3b09df_57684cuda3std3__45__cpo3endE,(_ZN39_INTERNAL_74bd1104_4_k_cu_2b3b09df_57684cuda3std3__419piecewise_constructE - _ZN39_INTERNAL_74bd1104_4_k_cu_2b3b09df_57684cuda3std3__45__cpo3endE)
_ZN39_INTERNAL_74bd1104_4_k_cu_2b3b09df_57684cuda3std3__45__cpo3endE:
	.zero		1
	.type		_ZN39_INTERNAL_74bd1104_4_k_cu_2b3b09df_57684cuda3std3__419piecewise_constructE,@object
	.size		_ZN39_INTERNAL_74bd1104_4_k_cu_2b3b09df_57684cuda3std3__419piecewise_constructE,(_ZN39_INTERNAL_74bd1104_4_k_cu_2b3b09df_57684cuda3std3__45__cpo4cendE - _ZN39_INTERNAL_74bd1104_4_k_cu_2b3b09df_57684cuda3std3__419piecewise_constructE)
_ZN39_INTERNAL_74bd1104_4_k_cu_2b3b09df_57684cuda3std3__419piecewise_constructE:
	.zero		1
	.type		_ZN39_INTERNAL_74bd1104_4_k_cu_2b3b09df_57684cuda3std3__45__cpo4cendE,@object
	.size		_ZN39_INTERNAL_74bd1104_4_k_cu_2b3b09df_57684cuda3std3__45__cpo4cendE,(_ZN39_INTERNAL_74bd1104_4_k_cu_2b3b09df_57684cuda3std6ranges3__45__cpo4swapE - _ZN39_INTERNAL_74bd1104_4_k_cu_2b3b09df_57684cuda3std3__45__cpo4cendE)
_ZN39_INTERNAL_74bd1104_4_k_cu_2b3b09df_57684cuda3std3__45__cpo4cendE:
	.zero		1
	.type		_ZN39_INTERNAL_74bd1104_4_k_cu_2b3b09df_57684cuda3std6ranges3__45__cpo4swapE,@object
	.size		_ZN39_INTERNAL_74bd1104_4_k_cu_2b3b09df_57684cuda3std6ranges3__45__cpo4swapE,(.L_10 - _ZN39_INTERNAL_74bd1104_4_k_cu_2b3b09df_57684cuda3std6ranges3__45__cpo4swapE)
_ZN39_INTERNAL_74bd1104_4_k_cu_2b3b09df_57684cuda3std6ranges3__45__cpo4swapE:
	.zero		1
.L_10:


//--------------------- .nv.constant0._ZN7cutlass13device_kernelINS_4gemm6kernel13GemmUniversalIN4cute5tupleIJiiiiEEENS1_10collective13CollectiveMmaINS1_35MainloopSm100TmaUmmaWarpSpecializedILi6ELi2ELi4ENS5_IJNS4_1CILi1EEESB_SB_EEEEENS5_IJNSA_ILi64EEENSA_ILi192EEESE_EEENS_6half_tENS5_IJlSB_lEEESH_SI_NS4_8TiledMMAINS4_8MMA_AtomIJNS4_20SM100_MMA_F16BF16_SSISH_SH_fLi64ELi192ELNS4_4UMMA5MajorE0ELSN_0ELNSM_7ScaleInE0ELSO_0EEEEEENS4_6LayoutISC_NS5_IJNSA_ILi0EEESS_SS_EEEEENS5_IJNS4_10UnderscoreESV_SV_EEEEENS4_13SM90_TMA_LOADENS4_14ComposedLayoutINS4_7SwizzleILi3ELi4ELi3EEENS4_18smem_ptr_flag_bitsILi16EEENSR_INS5_IJNSA_ILi8EEESE_EEENS5_IJSE_SB_EEEEEEEvNS4_8identityESY_S18_vS19_EENS_8epilogue10collective18CollectiveEpilogueINS1B_23Sm100TmaWarpSpecializedILi3ELi2ELi32ELb1ELb0EEEJSG_NS5_IJNSR_ISE_SB_EES1G_EEESH_SI_SH_SI_NS1B_6fusion15FusionCallbacksIS1F_NS1I_17LinearCombinationISH_fSH_fLNS_15FloatRoundStyleE2EEESG_S1H_JEEENS4_5SM1004TMEM4LOAD26SM100_TMEM_LOAD_16dp256b8xESY_S18_NS4_17SM75_U32x4_LDSM_NENS4_14SM90_TMA_STOREES18_NS4_17SM90_U32x4_STSM_NENS4_39AutoVectorizingCopyWithAssumedAlignmentILi128EEEEEEvvEEEEvNT_6ParamsE --------------------------
	.section	.nv.constant0._ZN7cutlass13device_kernelINS_4gemm6kernel13GemmUniversalIN4cute5tupleIJiiiiEEENS1_10collective13CollectiveMmaINS1_35MainloopSm100TmaUmmaWarpSpecializedILi6ELi2ELi4ENS5_IJNS4_1CILi1EEESB_SB_EEEEENS5_IJNSA_ILi64EEENSA_ILi192EEESE_EEENS_6half_tENS5_IJlSB_lEEESH_SI_NS4_8TiledMMAINS4_8MMA_AtomIJNS4_20SM100_MMA_F16BF16_SSISH_SH_fLi64ELi192ELNS4_4UMMA5MajorE0ELSN_0ELNSM_7ScaleInE0ELSO_0EEEEEENS4_6LayoutISC_NS5_IJNSA_ILi0EEESS_SS_EEEEENS5_IJNS4_10UnderscoreESV_SV_EEEEENS4_13SM90_TMA_LOADENS4_14ComposedLayoutINS4_7SwizzleILi3ELi4ELi3EEENS4_18smem_ptr_flag_bitsILi16EEENSR_INS5_IJNSA_ILi8EEESE_EEENS5_IJSE_SB_EEEEEEEvNS4_8identityESY_S18_vS19_EENS_8epilogue10collective18CollectiveEpilogueINS1B_23Sm100TmaWarpSpecializedILi3ELi2ELi32ELb1ELb0EEEJSG_NS5_IJNSR_ISE_SB_EES1G_EEESH_SI_SH_SI_NS1B_6fusion15FusionCallbacksIS1F_NS1I_17LinearCombinationISH_fSH_fLNS_15FloatRoundStyleE2EEESG_S1H_JEEENS4_5SM1004TMEM4LOAD26SM100_TMEM_LOAD_16dp256b8xESY_S18_NS4_17SM75_U32x4_LDSM_NENS4_14SM90_TMA_STOREES18_NS4_17SM90_U32x4_STSM_NENS4_39AutoVectorizingCopyWithAssumedAlignmentILi128EEEEEEvvEEEEvNT_6ParamsE,"a",@progbits
	.sectionflags	@""
	.align	4
.nv.constant0._ZN7cutlass13device_kernelINS_4gemm6kernel13GemmUniversalIN4cute5tupleIJiiiiEEENS1_10collective13CollectiveMmaINS1_35MainloopSm100TmaUmmaWarpSpecializedILi6ELi2ELi4ENS5_IJNS4_1CILi1EEESB_SB_EEEEENS5_IJNSA_ILi64EEENSA_ILi192EEESE_EEENS_6half_tENS5_IJlSB_lEEESH_SI_NS4_8TiledMMAINS4_8MMA_AtomIJNS4_20SM100_MMA_F16BF16_SSISH_SH_fLi64ELi192ELNS4_4UMMA5MajorE0ELSN_0ELNSM_7ScaleInE0ELSO_0EEEEEENS4_6LayoutISC_NS5_IJNSA_ILi0EEESS_SS_EEEEENS5_IJNS4_10UnderscoreESV_SV_EEEEENS4_13SM90_TMA_LOADENS4_14ComposedLayoutINS4_7SwizzleILi3ELi4ELi3EEENS4_18smem_ptr_flag_bitsILi16EEENSR_INS5_IJNSA_ILi8EEESE_EEENS5_IJSE_SB_EEEEEEEvNS4_8identityESY_S18_vS19_EENS_8epilogue10collective18CollectiveEpilogueINS1B_23Sm100TmaWarpSpecializedILi3ELi2ELi32ELb1ELb0EEEJSG_NS5_IJNSR_ISE_SB_EES1G_EEESH_SI_SH_SI_NS1B_6fusion15FusionCallbacksIS1F_NS1I_17LinearCombinationISH_fSH_fLNS_15FloatRoundStyleE2EEESG_S1H_JEEENS4_5SM1004TMEM4LOAD26SM100_TMEM_LOAD_16dp256b8xESY_S18_NS4_17SM75_U32x4_LDSM_NENS4_14SM90_TMA_STOREES18_NS4_17SM90_U32x4_STSM_NENS4_39AutoVectorizingCopyWithAssumedAlignmentILi128EEEEEEvvEEEEvNT_6ParamsE:
	.zero		2944


//--------------------- SYMBOLS --------------------------

	.type		.nv.reservedSmem.offset0,@object
	.size		.nv.reservedSmem.offset0,0x4
	.type		.nv.reservedSmem.cap,@object
	.size		.nv.reservedSmem.cap,0x4
	.type		__assertfail,@function
